//
// Generated by NVIDIA NVVM Compiler
//
// Compiler Build ID: CL-36424714
// Cuda compilation tools, release 13.0, V13.0.88
// Based on NVVM 20.0.0
//

.version 9.0
.target sm_100
.address_size 64

	// .globl	gaussian_blur
// _ZZ5sobelE7SOBEL_X has been demoted
// _ZZ5sobelE7SOBEL_Y has been demoted
.extern .shared .align 16 .b8 kernel_local[];

.visible .entry gaussian_blur(
	.param .u64 .ptr .align 1 gaussian_blur_param_0,
	.param .u64 .ptr .align 1 gaussian_blur_param_1,
	.param .u32 gaussian_blur_param_2,
	.param .u32 gaussian_blur_param_3,
	.param .u64 .ptr .align 1 gaussian_blur_param_4,
	.param .u32 gaussian_blur_param_5
)
{
	.reg .pred 	%p<96>;
	.reg .b32 	%r<148>;
	.reg .b32 	%f<97>;
	.reg .b64 	%rd<23>;

	ld.param.u64 	%rd9, [gaussian_blur_param_0];
	ld.param.u64 	%rd7, [gaussian_blur_param_1];
	ld.param.u32 	%r63, [gaussian_blur_param_2];
	ld.param.u32 	%r64, [gaussian_blur_param_3];
	ld.param.u64 	%rd8, [gaussian_blur_param_4];
	ld.param.u32 	%r65, [gaussian_blur_param_5];
	cvta.to.global.u64 	%rd1, %rd7;
	cvta.to.global.u64 	%rd2, %rd9;
	mov.u32 	%r1, %tid.x;
	setp.ge.s32 	%p1, %r1, %r65;
	@%p1 bra 	$L__BB0_6;
	mov.u32 	%r2, %tid.y;
	mov.u32 	%r3, %ntid.y;
	mov.u32 	%r4, %ntid.x;
	cvta.to.global.u64 	%rd3, %rd8;
	mov.u32 	%r133, %r1;
$L__BB0_2:
	setp.ge.u32 	%p2, %r2, %r65;
	@%p2 bra 	$L__BB0_5;
	mul.lo.s32 	%r6, %r133, %r65;
	mov.u32 	%r134, %r2;
$L__BB0_4:
	add.s32 	%r66, %r134, %r6;
	mul.wide.s32 	%rd10, %r66, 4;
	add.s64 	%rd11, %rd3, %rd10;
	ld.global.f32 	%f39, [%rd11];
	shl.b32 	%r67, %r66, 2;
	mov.u32 	%r68, kernel_local;
	add.s32 	%r69, %r68, %r67;
	st.shared.f32 	[%r69], %f39;
	add.s32 	%r134, %r134, %r3;
	setp.lt.s32 	%p3, %r134, %r65;
	@%p3 bra 	$L__BB0_4;
$L__BB0_5:
	add.s32 	%r133, %r133, %r4;
	setp.lt.s32 	%p4, %r133, %r65;
	@%p4 bra 	$L__BB0_2;
$L__BB0_6:
	bar.sync 	0;
	mov.u32 	%r70, %ctaid.x;
	mov.u32 	%r10, %ntid.x;
	mad.lo.s32 	%r135, %r70, %r10, %r1;
	setp.ge.s32 	%p5, %r135, %r63;
	@%p5 bra 	$L__BB0_60;
	mov.u32 	%r71, %ctaid.y;
	mov.u32 	%r72, %ntid.y;
	mov.u32 	%r73, %tid.y;
	mad.lo.s32 	%r12, %r71, %r72, %r73;
	shr.u32 	%r74, %r65, 31;
	add.s32 	%r75, %r65, %r74;
	shr.s32 	%r13, %r75, 1;
	neg.s32 	%r14, %r13;
	setp.gt.s32 	%p6, %r65, -2;
	mov.u32 	%r76, %nctaid.y;
	mul.lo.s32 	%r15, %r72, %r76;
	mov.u32 	%r77, %nctaid.x;
	mul.lo.s32 	%r16, %r10, %r77;
	@%p6 bra 	$L__BB0_12;
$L__BB0_8:
	setp.lt.s32 	%p93, %r12, %r64;
	@%p93 bra 	$L__BB0_10;
$L__BB0_9:
	add.s32 	%r135, %r135, %r16;
	setp.lt.s32 	%p95, %r135, %r63;
	@%p95 bra 	$L__BB0_8;
	bra.uni 	$L__BB0_60;
$L__BB0_10:
	mul.lo.s32 	%r19, %r135, %r64;
	mov.u32 	%r136, %r12;
$L__BB0_11:
	add.s32 	%r131, %r136, %r19;
	mul.wide.s32 	%rd20, %r131, 4;
	add.s64 	%rd21, %rd1, %rd20;
	mov.b32 	%r132, 0;
	st.global.u32 	[%rd21], %r132;
	add.s32 	%r136, %r136, %r15;
	setp.lt.s32 	%p94, %r136, %r64;
	@%p94 bra 	$L__BB0_11;
	bra.uni 	$L__BB0_9;
$L__BB0_12:
	abs.s32 	%r22, %r13;
	add.s32 	%r23, %r13, %r22;
	add.s32 	%r78, %r23, 1;
	and.b32  	%r24, %r78, 7;
	and.b32  	%r25, %r78, 3;
	max.s32 	%r79, %r13, %r14;
	add.s32 	%r80, %r13, %r79;
	add.s32 	%r81, %r80, 1;
	and.b32  	%r82, %r81, -8;
	neg.s32 	%r26, %r82;
	shl.b32 	%r27, %r65, 2;
$L__BB0_13:
	setp.ge.s32 	%p7, %r12, %r64;
	@%p7 bra 	$L__BB0_59;
	mov.u32 	%r138, %r12;
$L__BB0_15:
	mov.f32 	%f96, 0f00000000;
	mov.u32 	%r139, %r14;
$L__BB0_16:
	mov.u32 	%r30, %r139;
	setp.lt.u32 	%p8, %r23, 7;
	add.s32 	%r31, %r30, %r135;
	add.s32 	%r32, %r30, %r13;
	mad.lo.s32 	%r33, %r32, %r65, %r13;
	mul.lo.s32 	%r34, %r31, %r64;
	mov.u32 	%r146, %r14;
	@%p8 bra 	$L__BB0_36;
	sub.s32 	%r144, 3, %r13;
	add.s32 	%r142, %r14, %r138;
	add.s32 	%r141, %r142, %r34;
	mov.u32 	%r83, kernel_local;
	mad.lo.s32 	%r84, %r27, %r32, %r83;
	add.s32 	%r140, %r84, 16;
	mov.u32 	%r143, %r26;
$L__BB0_18:
	.pragma "nounroll";
	setp.ge.s32 	%p9, %r31, %r63;
	or.b32  	%r85, %r31, %r142;
	setp.lt.s32 	%p10, %r85, 0;
	setp.ge.s32 	%p11, %r142, %r64;
	or.pred  	%p12, %p9, %p11;
	mul.wide.s32 	%rd12, %r141, 4;
	add.s64 	%rd4, %rd2, %rd12;
	or.pred  	%p13, %p12, %p10;
	@%p13 bra 	$L__BB0_20;
	ld.shared.f32 	%f42, [%r140+-16];
	ld.global.f32 	%f43, [%rd4];
	fma.rn.f32 	%f96, %f42, %f43, %f96;
$L__BB0_20:
	add.s32 	%r86, %r142, 1;
	or.b32  	%r87, %r31, %r86;
	setp.lt.s32 	%p15, %r87, 0;
	setp.ge.s32 	%p16, %r86, %r64;
	or.pred  	%p17, %p9, %p16;
	or.pred  	%p18, %p17, %p15;
	@%p18 bra 	$L__BB0_22;
	ld.shared.f32 	%f44, [%r140+-12];
	ld.global.f32 	%f45, [%rd4+4];
	fma.rn.f32 	%f96, %f44, %f45, %f96;
$L__BB0_22:
	add.s32 	%r88, %r142, 2;
	or.b32  	%r89, %r31, %r88;
	setp.lt.s32 	%p20, %r89, 0;
	setp.ge.s32 	%p21, %r88, %r64;
	or.pred  	%p22, %p9, %p21;
	or.pred  	%p23, %p22, %p20;
	@%p23 bra 	$L__BB0_24;
	ld.shared.f32 	%f46, [%r140+-8];
	ld.global.f32 	%f47, [%rd4+8];
	fma.rn.f32 	%f96, %f46, %f47, %f96;
$L__BB0_24:
	add.s32 	%r90, %r142, 3;
	or.b32  	%r91, %r31, %r90;
	setp.lt.s32 	%p25, %r91, 0;
	setp.ge.s32 	%p26, %r90, %r64;
	or.pred  	%p27, %p9, %p26;
	or.pred  	%p28, %p27, %p25;
	@%p28 bra 	$L__BB0_26;
	ld.shared.f32 	%f48, [%r140+-4];
	ld.global.f32 	%f49, [%rd4+12];
	fma.rn.f32 	%f96, %f48, %f49, %f96;
$L__BB0_26:
	add.s32 	%r92, %r142, 4;
	or.b32  	%r93, %r31, %r92;
	setp.lt.s32 	%p30, %r93, 0;
	setp.ge.s32 	%p31, %r92, %r64;
	or.pred  	%p32, %p9, %p31;
	or.pred  	%p33, %p32, %p30;
	@%p33 bra 	$L__BB0_28;
	ld.shared.f32 	%f50, [%r140];
	ld.global.f32 	%f51, [%rd4+16];
	fma.rn.f32 	%f96, %f50, %f51, %f96;
$L__BB0_28:
	add.s32 	%r94, %r142, 5;
	or.b32  	%r95, %r31, %r94;
	setp.lt.s32 	%p35, %r95, 0;
	setp.ge.s32 	%p36, %r94, %r64;
	or.pred  	%p37, %p9, %p36;
	or.pred  	%p38, %p37, %p35;
	@%p38 bra 	$L__BB0_30;
	ld.shared.f32 	%f52, [%r140+4];
	ld.global.f32 	%f53, [%rd4+20];
	fma.rn.f32 	%f96, %f52, %f53, %f96;
$L__BB0_30:
	add.s32 	%r96, %r142, 6;
	or.b32  	%r97, %r31, %r96;
	setp.lt.s32 	%p40, %r97, 0;
	setp.ge.s32 	%p41, %r96, %r64;
	or.pred  	%p42, %p9, %p41;
	or.pred  	%p43, %p42, %p40;
	@%p43 bra 	$L__BB0_32;
	ld.shared.f32 	%f54, [%r140+8];
	ld.global.f32 	%f55, [%rd4+24];
	fma.rn.f32 	%f96, %f54, %f55, %f96;
$L__BB0_32:
	add.s32 	%r98, %r142, 7;
	or.b32  	%r99, %r31, %r98;
	setp.lt.s32 	%p45, %r99, 0;
	setp.ge.s32 	%p46, %r98, %r64;
	or.pred  	%p47, %p9, %p46;
	or.pred  	%p48, %p47, %p45;
	@%p48 bra 	$L__BB0_34;
	ld.shared.f32 	%f56, [%r140+12];
	ld.global.f32 	%f57, [%rd4+28];
	fma.rn.f32 	%f96, %f56, %f57, %f96;
$L__BB0_34:
	add.s32 	%r144, %r144, 8;
	add.s32 	%r143, %r143, 8;
	add.s32 	%r142, %r142, 8;
	add.s32 	%r141, %r141, 8;
	add.s32 	%r140, %r140, 32;
	setp.ne.s32 	%p49, %r143, 0;
	@%p49 bra 	$L__BB0_18;
	add.s32 	%r146, %r144, -3;
$L__BB0_36:
	setp.eq.s32 	%p50, %r24, 0;
	@%p50 bra 	$L__BB0_57;
	add.s32 	%r100, %r24, -1;
	setp.lt.u32 	%p51, %r100, 3;
	@%p51 bra 	$L__BB0_47;
	setp.ge.s32 	%p52, %r31, %r63;
	add.s32 	%r51, %r146, %r138;
	or.b32  	%r101, %r31, %r51;
	setp.lt.s32 	%p53, %r101, 0;
	setp.ge.s32 	%p54, %r51, %r64;
	or.pred  	%p55, %p52, %p54;
	add.s32 	%r102, %r33, %r146;
	shl.b32 	%r103, %r102, 2;
	mov.u32 	%r104, kernel_local;
	add.s32 	%r52, %r104, %r103;
	add.s32 	%r105, %r51, %r34;
	mul.wide.s32 	%rd13, %r105, 4;
	add.s64 	%rd5, %rd2, %rd13;
	or.pred  	%p56, %p55, %p53;
	@%p56 bra 	$L__BB0_40;
	ld.shared.f32 	%f59, [%r52];
	ld.global.f32 	%f60, [%rd5];
	fma.rn.f32 	%f96, %f59, %f60, %f96;
$L__BB0_40:
	add.s32 	%r106, %r51, 1;
	or.b32  	%r107, %r31, %r106;
	setp.lt.s32 	%p58, %r107, 0;
	setp.ge.s32 	%p59, %r106, %r64;
	or.pred  	%p60, %p52, %p59;
	or.pred  	%p61, %p60, %p58;
	@%p61 bra 	$L__BB0_42;
	ld.shared.f32 	%f61, [%r52+4];
	ld.global.f32 	%f62, [%rd5+4];
	fma.rn.f32 	%f96, %f61, %f62, %f96;
$L__BB0_42:
	add.s32 	%r108, %r51, 2;
	or.b32  	%r109, %r31, %r108;
	setp.lt.s32 	%p63, %r109, 0;
	setp.ge.s32 	%p64, %r108, %r64;
	or.pred  	%p65, %p52, %p64;
	or.pred  	%p66, %p65, %p63;
	@%p66 bra 	$L__BB0_44;
	ld.shared.f32 	%f63, [%r52+8];
	ld.global.f32 	%f64, [%rd5+8];
	fma.rn.f32 	%f96, %f63, %f64, %f96;
$L__BB0_44:
	add.s32 	%r110, %r51, 3;
	or.b32  	%r111, %r31, %r110;
	setp.lt.s32 	%p68, %r111, 0;
	setp.ge.s32 	%p69, %r110, %r64;
	or.pred  	%p70, %p52, %p69;
	or.pred  	%p71, %p70, %p68;
	@%p71 bra 	$L__BB0_46;
	ld.shared.f32 	%f65, [%r52+12];
	ld.global.f32 	%f66, [%rd5+12];
	fma.rn.f32 	%f96, %f65, %f66, %f96;
$L__BB0_46:
	add.s32 	%r146, %r146, 4;
$L__BB0_47:
	setp.eq.s32 	%p72, %r25, 0;
	@%p72 bra 	$L__BB0_57;
	setp.eq.s32 	%p73, %r25, 1;
	@%p73 bra 	$L__BB0_54;
	setp.ge.s32 	%p74, %r31, %r63;
	add.s32 	%r55, %r146, %r138;
	or.b32  	%r112, %r31, %r55;
	setp.lt.s32 	%p75, %r112, 0;
	setp.ge.s32 	%p76, %r55, %r64;
	or.pred  	%p77, %p74, %p76;
	add.s32 	%r113, %r33, %r146;
	shl.b32 	%r114, %r113, 2;
	mov.u32 	%r115, kernel_local;
	add.s32 	%r56, %r115, %r114;
	add.s32 	%r116, %r55, %r34;
	mul.wide.s32 	%rd14, %r116, 4;
	add.s64 	%rd6, %rd2, %rd14;
	or.pred  	%p78, %p77, %p75;
	@%p78 bra 	$L__BB0_51;
	ld.shared.f32 	%f68, [%r56];
	ld.global.f32 	%f69, [%rd6];
	fma.rn.f32 	%f96, %f68, %f69, %f96;
$L__BB0_51:
	add.s32 	%r117, %r55, 1;
	or.b32  	%r118, %r31, %r117;
	setp.lt.s32 	%p80, %r118, 0;
	setp.ge.s32 	%p81, %r117, %r64;
	or.pred  	%p82, %p74, %p81;
	or.pred  	%p83, %p82, %p80;
	@%p83 bra 	$L__BB0_53;
	ld.shared.f32 	%f70, [%r56+4];
	ld.global.f32 	%f71, [%rd6+4];
	fma.rn.f32 	%f96, %f70, %f71, %f96;
$L__BB0_53:
	add.s32 	%r146, %r146, 2;
$L__BB0_54:
	and.b32  	%r119, %r23, 1;
	setp.eq.b32 	%p84, %r119, 1;
	@%p84 bra 	$L__BB0_57;
	setp.ge.s32 	%p85, %r31, %r63;
	add.s32 	%r59, %r146, %r138;
	or.b32  	%r120, %r31, %r59;
	setp.lt.s32 	%p86, %r120, 0;
	setp.ge.s32 	%p87, %r59, %r64;
	or.pred  	%p88, %p85, %p87;
	or.pred  	%p89, %p88, %p86;
	@%p89 bra 	$L__BB0_57;
	add.s32 	%r121, %r33, %r146;
	shl.b32 	%r122, %r121, 2;
	mov.u32 	%r123, kernel_local;
	add.s32 	%r124, %r123, %r122;
	ld.shared.f32 	%f72, [%r124];
	add.s32 	%r125, %r59, %r34;
	mul.wide.s32 	%rd15, %r125, 4;
	add.s64 	%rd16, %rd2, %rd15;
	ld.global.f32 	%f73, [%rd16];
	fma.rn.f32 	%f96, %f72, %f73, %f96;
$L__BB0_57:
	add.s32 	%r139, %r30, 1;
	setp.ne.s32 	%p90, %r30, %r22;
	@%p90 bra 	$L__BB0_16;
	ld.param.u64 	%rd22, [gaussian_blur_param_1];
	mad.lo.s32 	%r126, %r135, %r64, %r138;
	cvta.to.global.u64 	%rd17, %rd22;
	mul.wide.s32 	%rd18, %r126, 4;
	add.s64 	%rd19, %rd17, %rd18;
	st.global.f32 	[%rd19], %f96;
	mov.u32 	%r127, %ntid.y;
	mov.u32 	%r128, %nctaid.y;
	mad.lo.s32 	%r138, %r127, %r128, %r138;
	setp.lt.s32 	%p91, %r138, %r64;
	@%p91 bra 	$L__BB0_15;
$L__BB0_59:
	mov.u32 	%r130, %nctaid.x;
	mad.lo.s32 	%r135, %r10, %r130, %r135;
	setp.lt.s32 	%p92, %r135, %r63;
	@%p92 bra 	$L__BB0_13;
$L__BB0_60:
	ret;

}
	// .globl	sobel
.visible .entry sobel(
	.param .u64 .ptr .align 1 sobel_param_0,
	.param .u64 .ptr .align 1 sobel_param_1,
	.param .u32 sobel_param_2,
	.param .u32 sobel_param_3
)
{
	.reg .pred 	%p<56>;
	.reg .b32 	%r<58>;
	.reg .b32 	%f<86>;
	.reg .b64 	%rd<30>;
	// demoted variable
	.shared .align 4 .b8 _ZZ5sobelE7SOBEL_X[36];
	// demoted variable
	.shared .align 4 .b8 _ZZ5sobelE7SOBEL_Y[36];
	ld.param.u64 	%rd6, [sobel_param_0];
	ld.param.u64 	%rd5, [sobel_param_1];
	ld.param.u32 	%r14, [sobel_param_2];
	ld.param.u32 	%r15, [sobel_param_3];
	cvta.to.global.u64 	%rd1, %rd6;
	mov.u32 	%r1, %tid.x;
	mov.u32 	%r2, %tid.y;
	or.b32  	%r16, %r1, %r2;
	setp.ne.s32 	%p4, %r16, 0;
	@%p4 bra 	$L__BB1_2;
	mov.b32 	%r17, -1;
	st.shared.u32 	[_ZZ5sobelE7SOBEL_X], %r17;
	mov.b32 	%r18, -2;
	st.shared.u32 	[_ZZ5sobelE7SOBEL_X+4], %r18;
	st.shared.u32 	[_ZZ5sobelE7SOBEL_X+8], %r17;
	mov.b32 	%r19, 0;
	st.shared.u32 	[_ZZ5sobelE7SOBEL_X+12], %r19;
	st.shared.u32 	[_ZZ5sobelE7SOBEL_X+16], %r19;
	st.shared.u32 	[_ZZ5sobelE7SOBEL_X+20], %r19;
	mov.b32 	%r20, 1;
	st.shared.u32 	[_ZZ5sobelE7SOBEL_X+24], %r20;
	mov.b32 	%r21, 2;
	st.shared.u32 	[_ZZ5sobelE7SOBEL_X+28], %r21;
	st.shared.u32 	[_ZZ5sobelE7SOBEL_X+32], %r20;
	st.shared.u32 	[_ZZ5sobelE7SOBEL_Y], %r17;
	st.shared.u32 	[_ZZ5sobelE7SOBEL_Y+4], %r19;
	st.shared.u32 	[_ZZ5sobelE7SOBEL_Y+8], %r20;
	st.shared.u32 	[_ZZ5sobelE7SOBEL_Y+12], %r18;
	st.shared.u32 	[_ZZ5sobelE7SOBEL_Y+16], %r19;
	st.shared.u32 	[_ZZ5sobelE7SOBEL_Y+20], %r21;
	st.shared.u32 	[_ZZ5sobelE7SOBEL_Y+24], %r17;
	st.shared.u32 	[_ZZ5sobelE7SOBEL_Y+28], %r19;
	st.shared.u32 	[_ZZ5sobelE7SOBEL_Y+32], %r20;
$L__BB1_2:
	bar.sync 	0;
	mov.u32 	%r22, %ctaid.x;
	mov.u32 	%r23, %ntid.x;
	mad.lo.s32 	%r56, %r22, %r23, %r1;
	setp.ge.s32 	%p5, %r56, %r14;
	@%p5 bra 	$L__BB1_26;
	mov.u32 	%r24, %ctaid.y;
	mov.u32 	%r25, %ntid.y;
	mad.lo.s32 	%r4, %r24, %r25, %r2;
	mov.u32 	%r26, %nctaid.y;
	mul.lo.s32 	%r5, %r25, %r26;
	ld.shared.u32 	%r27, [_ZZ5sobelE7SOBEL_X];
	cvt.rn.f32.s32 	%f1, %r27;
	ld.shared.u32 	%r28, [_ZZ5sobelE7SOBEL_Y];
	cvt.rn.f32.s32 	%f2, %r28;
	ld.shared.u32 	%r29, [_ZZ5sobelE7SOBEL_X+4];
	cvt.rn.f32.s32 	%f3, %r29;
	ld.shared.u32 	%r30, [_ZZ5sobelE7SOBEL_Y+4];
	cvt.rn.f32.s32 	%f4, %r30;
	ld.shared.u32 	%r31, [_ZZ5sobelE7SOBEL_X+8];
	cvt.rn.f32.s32 	%f5, %r31;
	ld.shared.u32 	%r32, [_ZZ5sobelE7SOBEL_Y+8];
	cvt.rn.f32.s32 	%f6, %r32;
	ld.shared.u32 	%r33, [_ZZ5sobelE7SOBEL_X+12];
	cvt.rn.f32.s32 	%f7, %r33;
	ld.shared.u32 	%r34, [_ZZ5sobelE7SOBEL_Y+12];
	cvt.rn.f32.s32 	%f8, %r34;
	ld.shared.u32 	%r35, [_ZZ5sobelE7SOBEL_X+16];
	cvt.rn.f32.s32 	%f9, %r35;
	ld.shared.u32 	%r36, [_ZZ5sobelE7SOBEL_Y+16];
	cvt.rn.f32.s32 	%f10, %r36;
	ld.shared.u32 	%r37, [_ZZ5sobelE7SOBEL_X+20];
	cvt.rn.f32.s32 	%f11, %r37;
	ld.shared.u32 	%r38, [_ZZ5sobelE7SOBEL_Y+20];
	cvt.rn.f32.s32 	%f12, %r38;
	ld.shared.u32 	%r39, [_ZZ5sobelE7SOBEL_X+24];
	cvt.rn.f32.s32 	%f13, %r39;
	ld.shared.u32 	%r40, [_ZZ5sobelE7SOBEL_Y+24];
	cvt.rn.f32.s32 	%f14, %r40;
	ld.shared.u32 	%r41, [_ZZ5sobelE7SOBEL_X+28];
	cvt.rn.f32.s32 	%f15, %r41;
	ld.shared.u32 	%r42, [_ZZ5sobelE7SOBEL_Y+28];
	cvt.rn.f32.s32 	%f16, %r42;
	ld.shared.u32 	%r43, [_ZZ5sobelE7SOBEL_X+32];
	cvt.rn.f32.s32 	%f17, %r43;
	ld.shared.u32 	%r44, [_ZZ5sobelE7SOBEL_Y+32];
	cvt.rn.f32.s32 	%f18, %r44;
	cvta.to.global.u64 	%rd2, %rd5;
$L__BB1_4:
	setp.ge.s32 	%p6, %r4, %r15;
	@%p6 bra 	$L__BB1_25;
	mul.lo.s32 	%r7, %r56, %r15;
	setp.gt.s32 	%p7, %r56, 0;
	setp.le.s32 	%p8, %r56, %r14;
	sub.s32 	%r8, %r7, %r15;
	and.pred  	%p1, %p7, %p8;
	add.s32 	%r45, %r56, 1;
	setp.gt.s32 	%p9, %r56, -2;
	setp.lt.s32 	%p10, %r45, %r14;
	and.pred  	%p2, %p9, %p10;
	not.pred 	%p21, %p1;
	cvt.s64.s32 	%rd8, %r8;
	cvt.s64.s32 	%rd17, %r7;
	mov.u32 	%r57, %r4;
$L__BB1_6:
	setp.gt.s32 	%p11, %r57, 0;
	setp.le.s32 	%p12, %r57, %r15;
	and.pred  	%p3, %p11, %p12;
	and.pred  	%p13, %p3, %p1;
	add.s32 	%r46, %r8, %r57;
	add.s32 	%r47, %r46, -1;
	mul.wide.s32 	%rd7, %r47, 4;
	add.s64 	%rd3, %rd1, %rd7;
	mov.f32 	%f70, 0f00000000;
	not.pred 	%p14, %p13;
	mov.f32 	%f71, %f70;
	@%p14 bra 	$L__BB1_8;
	ld.global.f32 	%f56, [%rd3];
	fma.rn.f32 	%f70, %f56, %f1, 0f00000000;
	fma.rn.f32 	%f71, %f56, %f2, 0f00000000;
$L__BB1_8:
	setp.gt.s32 	%p15, %r57, -1;
	setp.lt.s32 	%p16, %r57, %r15;
	and.pred  	%p17, %p15, %p16;
	and.pred  	%p18, %p17, %p1;
	not.pred 	%p19, %p18;
	@%p19 bra 	$L__BB1_10;
	ld.global.f32 	%f57, [%rd3+4];
	fma.rn.f32 	%f70, %f57, %f3, %f70;
	fma.rn.f32 	%f71, %f57, %f4, %f71;
$L__BB1_10:
	add.s32 	%r10, %r57, 1;
	setp.lt.s32 	%p20, %r57, -1;
	or.pred  	%p22, %p20, %p21;
	setp.ge.s32 	%p23, %r10, %r15;
	or.pred  	%p24, %p22, %p23;
	@%p24 bra 	$L__BB1_12;
	cvt.s64.s32 	%rd9, %r57;
	add.s64 	%rd10, %rd9, %rd8;
	shl.b64 	%rd11, %rd10, 2;
	add.s64 	%rd12, %rd1, %rd11;
	ld.global.f32 	%f58, [%rd12+4];
	fma.rn.f32 	%f70, %f58, %f5, %f70;
	fma.rn.f32 	%f71, %f58, %f6, %f71;
$L__BB1_12:
	setp.gt.s32 	%p25, %r56, -1;
	setp.lt.s32 	%p26, %r56, %r14;
	and.pred  	%p27, %p25, %p26;
	and.pred  	%p28, %p3, %p27;
	add.s32 	%r48, %r7, %r57;
	add.s32 	%r11, %r48, -1;
	not.pred 	%p29, %p28;
	@%p29 bra 	$L__BB1_14;
	mul.wide.s32 	%rd13, %r11, 4;
	add.s64 	%rd14, %rd1, %rd13;
	ld.global.f32 	%f59, [%rd14];
	fma.rn.f32 	%f70, %f59, %f7, %f70;
	fma.rn.f32 	%f71, %f59, %f8, %f71;
$L__BB1_14:
	setp.ge.s32 	%p30, %r57, %r15;
	setp.ge.s32 	%p31, %r56, %r14;
	or.b32  	%r49, %r56, %r57;
	setp.lt.s32 	%p32, %r49, 0;
	or.pred  	%p33, %p30, %p31;
	or.pred  	%p34, %p33, %p32;
	@%p34 bra 	$L__BB1_16;
	mul.wide.s32 	%rd15, %r11, 4;
	add.s64 	%rd16, %rd1, %rd15;
	ld.global.f32 	%f60, [%rd16+4];
	fma.rn.f32 	%f70, %f60, %f9, %f70;
	fma.rn.f32 	%f71, %f60, %f10, %f71;
$L__BB1_16:
	setp.ge.s32 	%p35, %r10, %r15;
	setp.lt.s32 	%p36, %r57, -1;
	setp.lt.s32 	%p37, %r56, 0;
	setp.ge.s32 	%p38, %r56, %r14;
	or.pred  	%p39, %p37, %p36;
	or.pred  	%p40, %p39, %p38;
	or.pred  	%p41, %p40, %p35;
	@%p41 bra 	$L__BB1_18;
	cvt.s64.s32 	%rd18, %r57;
	add.s64 	%rd19, %rd18, %rd17;
	shl.b64 	%rd20, %rd19, 2;
	add.s64 	%rd21, %rd1, %rd20;
	ld.global.f32 	%f61, [%rd21+4];
	fma.rn.f32 	%f70, %f61, %f11, %f70;
	fma.rn.f32 	%f71, %f61, %f12, %f71;
$L__BB1_18:
	and.pred  	%p42, %p3, %p2;
	add.s32 	%r50, %r11, %r15;
	mul.wide.s32 	%rd22, %r50, 4;
	add.s64 	%rd4, %rd1, %rd22;
	not.pred 	%p43, %p42;
	@%p43 bra 	$L__BB1_20;
	ld.global.f32 	%f62, [%rd4];
	fma.rn.f32 	%f70, %f62, %f13, %f70;
	fma.rn.f32 	%f71, %f62, %f14, %f71;
$L__BB1_20:
	setp.gt.s32 	%p44, %r57, -1;
	setp.lt.s32 	%p45, %r57, %r15;
	and.pred  	%p46, %p44, %p45;
	and.pred  	%p47, %p46, %p2;
	not.pred 	%p48, %p47;
	@%p48 bra 	$L__BB1_22;
	ld.global.f32 	%f63, [%rd4+4];
	fma.rn.f32 	%f70, %f63, %f15, %f70;
	fma.rn.f32 	%f71, %f63, %f16, %f71;
$L__BB1_22:
	setp.ge.s32 	%p49, %r10, %r15;
	setp.lt.s32 	%p50, %r57, -1;
	not.pred 	%p51, %p2;
	or.pred  	%p52, %p50, %p51;
	or.pred  	%p53, %p52, %p49;
	@%p53 bra 	$L__BB1_24;
	shl.b32 	%r51, %r15, 1;
	add.s32 	%r52, %r8, %r51;
	cvt.s64.s32 	%rd23, %r52;
	cvt.s64.s32 	%rd24, %r57;
	add.s64 	%rd25, %rd24, %rd23;
	shl.b64 	%rd26, %rd25, 2;
	add.s64 	%rd27, %rd1, %rd26;
	ld.global.f32 	%f64, [%rd27+4];
	fma.rn.f32 	%f70, %f64, %f17, %f70;
	fma.rn.f32 	%f71, %f64, %f18, %f71;
$L__BB1_24:
	mul.f32 	%f65, %f71, %f71;
	fma.rn.f32 	%f66, %f70, %f70, %f65;
	sqrt.rn.f32 	%f67, %f66;
	add.s32 	%r53, %r57, %r7;
	mul.wide.s32 	%rd28, %r53, 4;
	add.s64 	%rd29, %rd2, %rd28;
	st.global.f32 	[%rd29], %f67;
	add.s32 	%r57, %r57, %r5;
	setp.lt.s32 	%p54, %r57, %r15;
	@%p54 bra 	$L__BB1_6;
$L__BB1_25:
	mov.u32 	%r54, %ntid.x;
	mov.u32 	%r55, %nctaid.x;
	mad.lo.s32 	%r56, %r54, %r55, %r56;
	setp.lt.s32 	%p55, %r56, %r14;
	@%p55 bra 	$L__BB1_4;
$L__BB1_26:
	ret;

}
	// .globl	maximum_kernel
.visible .entry maximum_kernel(
	.param .u64 .ptr .align 1 maximum_kernel_param_0,
	.param .u64 .ptr .align 1 maximum_kernel_param_1,
	.param .u32 maximum_kernel_param_2
)
{
	.reg .pred 	%p<11>;
	.reg .b32 	%r<27>;
	.reg .b32 	%f<21>;
	.reg .b64 	%rd<7>;

	ld.param.u64 	%rd3, [maximum_kernel_param_0];
	ld.param.u64 	%rd4, [maximum_kernel_param_1];
	ld.param.u32 	%r11, [maximum_kernel_param_2];
	cvta.to.global.u64 	%rd1, %rd4;
	mov.u32 	%r12, %ctaid.x;
	mov.u32 	%r1, %ntid.x;
	mov.u32 	%r2, %tid.x;
	mad.lo.s32 	%r25, %r12, %r1, %r2;
	setp.ge.s32 	%p1, %r25, %r11;
	mov.f32 	%f20, 0fC47A0000;
	@%p1 bra 	$L__BB2_3;
	mov.u32 	%r13, %nctaid.x;
	mul.lo.s32 	%r4, %r1, %r13;
	cvta.to.global.u64 	%rd2, %rd3;
	mov.f32 	%f20, 0fC47A0000;
$L__BB2_2:
	mul.wide.s32 	%rd5, %r25, 4;
	add.s64 	%rd6, %rd2, %rd5;
	ld.global.f32 	%f7, [%rd6];
	max.f32 	%f20, %f20, %f7;
	add.s32 	%r25, %r25, %r4;
	setp.lt.s32 	%p2, %r25, %r11;
	@%p2 bra 	$L__BB2_2;
$L__BB2_3:
	mov.b32 	%r14, %f20;
	shfl.sync.down.b32	%r15|%p3, %r14, 16, 31, -1;
	mov.b32 	%f8, %r15;
	max.f32 	%f9, %f20, %f8;
	mov.b32 	%r16, %f9;
	shfl.sync.down.b32	%r17|%p4, %r16, 8, 31, -1;
	mov.b32 	%f10, %r17;
	max.f32 	%f11, %f9, %f10;
	mov.b32 	%r18, %f11;
	shfl.sync.down.b32	%r19|%p5, %r18, 4, 31, -1;
	mov.b32 	%f12, %r19;
	max.f32 	%f13, %f11, %f12;
	mov.b32 	%r20, %f13;
	shfl.sync.down.b32	%r21|%p6, %r20, 2, 31, -1;
	mov.b32 	%f14, %r21;
	max.f32 	%f15, %f13, %f14;
	mov.b32 	%r22, %f15;
	shfl.sync.down.b32	%r23|%p7, %r22, 1, 31, -1;
	mov.b32 	%f16, %r23;
	max.f32 	%f4, %f15, %f16;
	and.b32  	%r24, %r2, 31;
	setp.ne.s32 	%p8, %r24, 0;
	@%p8 bra 	$L__BB2_7;
	ld.global.u32 	%r26, [%rd1];
	mov.b32 	%f17, %r26;
	setp.leu.f32 	%p9, %f4, %f17;
	@%p9 bra 	$L__BB2_7;
	mov.b32 	%r8, %f4;
$L__BB2_6:
	atom.relaxed.global.cas.b32 	%r26, [%rd1], %r26, %r8;
	mov.b32 	%f18, %r26;
	setp.gt.f32 	%p10, %f4, %f18;
	@%p10 bra 	$L__BB2_6;
$L__BB2_7:
	ret;

}
	// .globl	minimum_kernel
.visible .entry minimum_kernel(
	.param .u64 .ptr .align 1 minimum_kernel_param_0,
	.param .u64 .ptr .align 1 minimum_kernel_param_1,
	.param .u32 minimum_kernel_param_2
)
{
	.reg .pred 	%p<11>;
	.reg .b32 	%r<27>;
	.reg .b32 	%f<21>;
	.reg .b64 	%rd<7>;

	ld.param.u64 	%rd3, [minimum_kernel_param_0];
	ld.param.u64 	%rd4, [minimum_kernel_param_1];
	ld.param.u32 	%r11, [minimum_kernel_param_2];
	cvta.to.global.u64 	%rd1, %rd4;
	mov.u32 	%r12, %ctaid.x;
	mov.u32 	%r1, %ntid.x;
	mov.u32 	%r2, %tid.x;
	mad.lo.s32 	%r25, %r12, %r1, %r2;
	setp.ge.s32 	%p1, %r25, %r11;
	mov.f32 	%f20, 0f447A0000;
	@%p1 bra 	$L__BB3_3;
	mov.u32 	%r13, %nctaid.x;
	mul.lo.s32 	%r4, %r1, %r13;
	cvta.to.global.u64 	%rd2, %rd3;
	mov.f32 	%f20, 0f447A0000;
$L__BB3_2:
	mul.wide.s32 	%rd5, %r25, 4;
	add.s64 	%rd6, %rd2, %rd5;
	ld.global.f32 	%f7, [%rd6];
	min.f32 	%f20, %f20, %f7;
	add.s32 	%r25, %r25, %r4;
	setp.lt.s32 	%p2, %r25, %r11;
	@%p2 bra 	$L__BB3_2;
$L__BB3_3:
	mov.b32 	%r14, %f20;
	shfl.sync.down.b32	%r15|%p3, %r14, 16, 31, -1;
	mov.b32 	%f8, %r15;
	min.f32 	%f9, %f20, %f8;
	mov.b32 	%r16, %f9;
	shfl.sync.down.b32	%r17|%p4, %r16, 8, 31, -1;
	mov.b32 	%f10, %r17;
	min.f32 	%f11, %f9, %f10;
	mov.b32 	%r18, %f11;
	shfl.sync.down.b32	%r19|%p5, %r18, 4, 31, -1;
	mov.b32 	%f12, %r19;
	min.f32 	%f13, %f11, %f12;
	mov.b32 	%r20, %f13;
	shfl.sync.down.b32	%r21|%p6, %r20, 2, 31, -1;
	mov.b32 	%f14, %r21;
	min.f32 	%f15, %f13, %f14;
	mov.b32 	%r22, %f15;
	shfl.sync.down.b32	%r23|%p7, %r22, 1, 31, -1;
	mov.b32 	%f16, %r23;
	min.f32 	%f4, %f15, %f16;
	and.b32  	%r24, %r2, 31;
	setp.ne.s32 	%p8, %r24, 0;
	@%p8 bra 	$L__BB3_7;
	ld.global.u32 	%r26, [%rd1];
	mov.b32 	%f17, %r26;
	setp.geu.f32 	%p9, %f4, %f17;
	@%p9 bra 	$L__BB3_7;
	mov.b32 	%r8, %f4;
$L__BB3_6:
	atom.relaxed.global.cas.b32 	%r26, [%rd1], %r26, %r8;
	mov.b32 	%f18, %r26;
	setp.lt.f32 	%p10, %f4, %f18;
	@%p10 bra 	$L__BB3_6;
$L__BB3_7:
	ret;

}
	// .globl	extend
.visible .entry extend(
	.param .u64 .ptr .align 1 extend_param_0,
	.param .u64 .ptr .align 1 extend_param_1,
	.param .u64 .ptr .align 1 extend_param_2,
	.param .u32 extend_param_3
)
{
	.reg .pred 	%p<4>;
	.reg .b32 	%r<11>;
	.reg .b32 	%f<9>;
	.reg .b64 	%rd<9>;

	ld.param.u64 	%rd4, [extend_param_0];
	ld.param.u64 	%rd5, [extend_param_1];
	ld.param.u64 	%rd6, [extend_param_2];
	ld.param.u32 	%r6, [extend_param_3];
	mov.u32 	%r7, %ctaid.x;
	mov.u32 	%r1, %ntid.x;
	mov.u32 	%r8, %tid.x;
	mad.lo.s32 	%r10, %r7, %r1, %r8;
	setp.ge.s32 	%p1, %r10, %r6;
	@%p1 bra 	$L__BB4_3;
	mov.u32 	%r9, %nctaid.x;
	mul.lo.s32 	%r3, %r1, %r9;
	cvta.to.global.u64 	%rd1, %rd4;
	cvta.to.global.u64 	%rd2, %rd5;
	cvta.to.global.u64 	%rd3, %rd6;
$L__BB4_2:
	mul.wide.s32 	%rd7, %r10, 4;
	add.s64 	%rd8, %rd1, %rd7;
	ld.global.f32 	%f1, [%rd8];
	ld.global.f32 	%f2, [%rd2];
	sub.f32 	%f3, %f1, %f2;
	mul.f32 	%f4, %f3, 0f40A00000;
	ld.global.f32 	%f5, [%rd3];
	sub.f32 	%f6, %f5, %f2;
	div.rn.f32 	%f7, %f4, %f6;
	setp.gt.f32 	%p2, %f7, 0f3F800000;
	selp.f32 	%f8, 0f3F800000, %f7, %p2;
	st.global.f32 	[%rd8], %f8;
	add.s32 	%r10, %r10, %r3;
	setp.lt.s32 	%p3, %r10, %r6;
	@%p3 bra 	$L__BB4_2;
$L__BB4_3:
	ret;

}
	// .globl	unsharpen
.visible .entry unsharpen(
	.param .u64 .ptr .align 1 unsharpen_param_0,
	.param .u64 .ptr .align 1 unsharpen_param_1,
	.param .u64 .ptr .align 1 unsharpen_param_2,
	.param .f32 unsharpen_param_3,
	.param .u32 unsharpen_param_4
)
{
	.reg .pred 	%p<5>;
	.reg .b32 	%r<11>;
	.reg .b32 	%f<10>;
	.reg .b64 	%rd<11>;

	ld.param.u64 	%rd4, [unsharpen_param_0];
	ld.param.u64 	%rd5, [unsharpen_param_1];
	ld.param.u64 	%rd6, [unsharpen_param_2];
	ld.param.f32 	%f2, [unsharpen_param_3];
	ld.param.u32 	%r6, [unsharpen_param_4];
	mov.u32 	%r7, %ctaid.x;
	mov.u32 	%r1, %ntid.x;
	mov.u32 	%r8, %tid.x;
	mad.lo.s32 	%r10, %r7, %r1, %r8;
	setp.ge.s32 	%p1, %r10, %r6;
	@%p1 bra 	$L__BB5_3;
	add.f32 	%f1, %f2, 0f3F800000;
	mov.u32 	%r9, %nctaid.x;
	mul.lo.s32 	%r3, %r1, %r9;
	cvta.to.global.u64 	%rd1, %rd4;
	cvta.to.global.u64 	%rd2, %rd5;
	cvta.to.global.u64 	%rd3, %rd6;
$L__BB5_2:
	mul.wide.s32 	%rd7, %r10, 4;
	add.s64 	%rd8, %rd1, %rd7;
	ld.global.f32 	%f3, [%rd8];
	mul.f32 	%f4, %f1, %f3;
	add.s64 	%rd9, %rd2, %rd7;
	ld.global.f32 	%f5, [%rd9];
	mul.f32 	%f6, %f2, %f5;
	sub.f32 	%f7, %f4, %f6;
	setp.gt.f32 	%p2, %f7, 0f3F800000;
	selp.f32 	%f8, 0f3F800000, %f7, %p2;
	setp.lt.f32 	%p3, %f8, 0f00000000;
	selp.f32 	%f9, 0f00000000, %f8, %p3;
	add.s64 	%rd10, %rd3, %rd7;
	st.global.f32 	[%rd10], %f9;
	add.s32 	%r10, %r10, %r3;
	setp.lt.s32 	%p4, %r10, %r6;
	@%p4 bra 	$L__BB5_2;
$L__BB5_3:
	ret;

}
	// .globl	combine
.visible .entry combine(
	.param .u64 .ptr .align 1 combine_param_0,
	.param .u64 .ptr .align 1 combine_param_1,
	.param .u64 .ptr .align 1 combine_param_2,
	.param .u64 .ptr .align 1 combine_param_3,
	.param .u32 combine_param_4
)
{
	.reg .pred 	%p<3>;
	.reg .b32 	%r<11>;
	.reg .b32 	%f<8>;
	.reg .b64 	%rd<14>;

	ld.param.u64 	%rd5, [combine_param_0];
	ld.param.u64 	%rd6, [combine_param_1];
	ld.param.u64 	%rd7, [combine_param_2];
	ld.param.u64 	%rd8, [combine_param_3];
	ld.param.u32 	%r6, [combine_param_4];
	mov.u32 	%r7, %ctaid.x;
	mov.u32 	%r1, %ntid.x;
	mov.u32 	%r8, %tid.x;
	mad.lo.s32 	%r10, %r7, %r1, %r8;
	setp.ge.s32 	%p1, %r10, %r6;
	@%p1 bra 	$L__BB6_3;
	mov.u32 	%r9, %nctaid.x;
	mul.lo.s32 	%r3, %r1, %r9;
	cvta.to.global.u64 	%rd1, %rd5;
	cvta.to.global.u64 	%rd2, %rd7;
	cvta.to.global.u64 	%rd3, %rd6;
	cvta.to.global.u64 	%rd4, %rd8;
$L__BB6_2:
	mul.wide.s32 	%rd9, %r10, 4;
	add.s64 	%rd10, %rd1, %rd9;
	ld.global.f32 	%f1, [%rd10];
	add.s64 	%rd11, %rd2, %rd9;
	ld.global.f32 	%f2, [%rd11];
	add.s64 	%rd12, %rd3, %rd9;
	ld.global.f32 	%f3, [%rd12];
	mov.f32 	%f4, 0f3F800000;
	sub.f32 	%f5, %f4, %f2;
	mul.f32 	%f6, %f3, %f5;
	fma.rn.f32 	%f7, %f1, %f2, %f6;
	add.s64 	%rd13, %rd4, %rd9;
	st.global.f32 	[%rd13], %f7;
	add.s32 	%r10, %r10, %r3;
	setp.lt.s32 	%p2, %r10, %r6;
	@%p2 bra 	$L__BB6_2;
$L__BB6_3:
	ret;

}


// ===== COMPILED SASS (sm_100) =====

	.target	sm_100

	.elftype	@"ET_EXEC"


//--------------------- .note.nv.tkinfo           --------------------------
	.section	.note.nv.tkinfo,"",@"SHT_NOTE"
	.sectionflags	@"SHF_NOTE_NV_TKINFO"
	.tkinfo
        /*0018*/ 	.word	0x00000002
        /*0030*/ 	.string	""
        /*0030*/ 	.string	"ptxas"
        /*0030*/ 	.string	"Cuda compilation tools, release 13.0, V13.0.88"
        /*0030*/ 	.string	"Build cuda_13.0.r13.0/compiler.36424714_0"
        /*0030*/ 	.string	"-arch sm_100 -m 64 "



//--------------------- .note.nv.cuinfo           --------------------------
	.section	.note.nv.cuinfo,"",@"SHT_NOTE"
	.sectionflags	@"SHF_NOTE_NV_CUINFO"
        /*0018*/ 	.short	0x0002
        /*001a*/ 	.short	0x0064
        /*001c*/ 	.short	0x0082
	.zero		2


//--------------------- .nv.info                  --------------------------
	.section	.nv.info,"",@"SHT_CUDA_INFO"
	.align	4


	//----- nvinfo : EIATTR_REGCOUNT
	.align		4
        /*0000*/ 	.byte	0x04, 0x2f
        /*0002*/ 	.short	(.L_1 - .L_0)
	.align		4
.L_0:
        /*0004*/ 	.word	index@(gaussian_blur)
        /*0008*/ 	.word	0x0000001e


	//----- nvinfo : EIATTR_FRAME_SIZE
	.align		4
.L_1:
        /*000c*/ 	.byte	0x04, 0x11
        /*000e*/ 	.short	(.L_3 - .L_2)
	.align		4
.L_2:
        /*0010*/ 	.word	index@(gaussian_blur)
        /*0014*/ 	.word	0x00000000


	//----- nvinfo : EIATTR_REGCOUNT
	.align		4
.L_3:
        /*0018*/ 	.byte	0x04, 0x2f
        /*001a*/ 	.short	(.L_5 - .L_4)
	.align		4
.L_4:
        /*001c*/ 	.word	index@(sobel)
        /*0020*/ 	.word	0x00000028


	//----- nvinfo : EIATTR_FRAME_SIZE
	.align		4
.L_5:
        /*0024*/ 	.byte	0x04, 0x11
        /*0026*/ 	.short	(.L_7 - .L_6)
	.align		4
.L_6:
        /*0028*/ 	.word	index@($__internal_1_$__cuda_sm20_sqrt_rn_f32_slowpath)
        /*002c*/ 	.word	0x00000000


	//----- nvinfo : EIATTR_FRAME_SIZE
	.align		4
.L_7:
        /*0030*/ 	.byte	0x04, 0x11
        /*0032*/ 	.short	(.L_9 - .L_8)
	.align		4
.L_8:
        /*0034*/ 	.word	index@(sobel)
        /*0038*/ 	.word	0x00000000


	//----- nvinfo : EIATTR_REGCOUNT
	.align		4
.L_9:
        /*003c*/ 	.byte	0x04, 0x2f
        /*003e*/ 	.short	(.L_11 - .L_10)
	.align		4
.L_10:
        /*0040*/ 	.word	index@(maximum_kernel)
        /*0044*/ 	.word	0x0000000b


	//----- nvinfo : EIATTR_FRAME_SIZE
	.align		4
.L_11:
        /*0048*/ 	.byte	0x04, 0x11
        /*004a*/ 	.short	(.L_13 - .L_12)
	.align		4
.L_12:
        /*004c*/ 	.word	index@(maximum_kernel)
        /*0050*/ 	.word	0x00000000


	//----- nvinfo : EIATTR_REGCOUNT
	.align		4
.L_13:
        /*0054*/ 	.byte	0x04, 0x2f
        /*0056*/ 	.short	(.L_15 - .L_14)
	.align		4
.L_14:
        /*0058*/ 	.word	index@(minimum_kernel)
        /*005c*/ 	.word	0x0000000b


	//----- nvinfo : EIATTR_FRAME_SIZE
	.align		4
.L_15:
        /*0060*/ 	.byte	0x04, 0x11
        /*0062*/ 	.short	(.L_17 - .L_16)
	.align		4
.L_16:
        /*0064*/ 	.word	index@(minimum_kernel)
        /*0068*/ 	.word	0x00000000


	//----- nvinfo : EIATTR_REGCOUNT
	.align		4
.L_17:
        /*006c*/ 	.byte	0x04, 0x2f
        /*006e*/ 	.short	(.L_19 - .L_18)
	.align		4
.L_18:
        /*0070*/ 	.word	index@(extend)
        /*0074*/ 	.word	0x00000016


	//----- nvinfo : EIATTR_FRAME_SIZE
	.align		4
.L_19:
        /*0078*/ 	.byte	0x04, 0x11
        /*007a*/ 	.short	(.L_21 - .L_20)
	.align		4
.L_20:
        /*007c*/ 	.word	index@($__internal_0_$__cuda_sm3x_div_rn_noftz_f32_slowpath)
        /*0080*/ 	.word	0x00000000


	//----- nvinfo : EIATTR_FRAME_SIZE
	.align		4
.L_21:
        /*0084*/ 	.byte	0x04, 0x11
        /*0086*/ 	.short	(.L_23 - .L_22)
	.align		4
.L_22:
        /*0088*/ 	.word	index@(extend)
        /*008c*/ 	.word	0x00000000


	//----- nvinfo : EIATTR_REGCOUNT
	.align		4
.L_23:
        /*0090*/ 	.byte	0x04, 0x2f
        /*0092*/ 	.short	(.L_25 - .L_24)
	.align		4
.L_24:
        /*0094*/ 	.word	index@(unsharpen)
        /*0098*/ 	.word	0x00000016


	//----- nvinfo : EIATTR_FRAME_SIZE
	.align		4
.L_25:
        /*009c*/ 	.byte	0x04, 0x11
        /*009e*/ 	.short	(.L_27 - .L_26)
	.align		4
.L_26:
        /*00a0*/ 	.word	index@(unsharpen)
        /*00a4*/ 	.word	0x00000000


	//----- nvinfo : EIATTR_REGCOUNT
	.align		4
.L_27:
        /*00a8*/ 	.byte	0x04, 0x2f
        /*00aa*/ 	.short	(.L_29 - .L_28)
	.align		4
.L_28:
        /*00ac*/ 	.word	index@(combine)
        /*00b0*/ 	.word	0x00000018


	//----- nvinfo : EIATTR_FRAME_SIZE
	.align		4
.L_29:
        /*00b4*/ 	.byte	0x04, 0x11
        /*00b6*/ 	.short	(.L_31 - .L_30)
	.align		4
.L_30:
        /*00b8*/ 	.word	index@(combine)
        /*00bc*/ 	.word	0x00000000


	//----- nvinfo : EIATTR_MIN_STACK_SIZE
	.align		4
.L_31:
        /*00c0*/ 	.byte	0x04, 0x12
        /*00c2*/ 	.short	(.L_33 - .L_32)
	.align		4
.L_32:
        /*00c4*/ 	.word	index@(combine)
        /*00c8*/ 	.word	0x00000000


	//----- nvinfo : EIATTR_MIN_STACK_SIZE
	.align		4
.L_33:
        /*00cc*/ 	.byte	0x04, 0x12
        /*00ce*/ 	.short	(.L_35 - .L_34)
	.align		4
.L_34:
        /*00d0*/ 	.word	index@(unsharpen)
        /*00d4*/ 	.word	0x00000000


	//----- nvinfo : EIATTR_MIN_STACK_SIZE
	.align		4
.L_35:
        /*00d8*/ 	.byte	0x04, 0x12
        /*00da*/ 	.short	(.L_37 - .L_36)
	.align		4
.L_36:
        /*00dc*/ 	.word	index@(extend)
        /*00e0*/ 	.word	0x00000000


	//----- nvinfo : EIATTR_MIN_STACK_SIZE
	.align		4
.L_37:
        /*00e4*/ 	.byte	0x04, 0x12
        /*00e6*/ 	.short	(.L_39 - .L_38)
	.align		4
.L_38:
        /*00e8*/ 	.word	index@(minimum_kernel)
        /*00ec*/ 	.word	0x00000000


	//----- nvinfo : EIATTR_MIN_STACK_SIZE
	.align		4
.L_39:
        /*00f0*/ 	.byte	0x04, 0x12
        /*00f2*/ 	.short	(.L_41 - .L_40)
	.align		4
.L_40:
        /*00f4*/ 	.word	index@(maximum_kernel)
        /*00f8*/ 	.word	0x00000000


	//----- nvinfo : EIATTR_MIN_STACK_SIZE
	.align		4
.L_41:
        /*00fc*/ 	.byte	0x04, 0x12
        /*00fe*/ 	.short	(.L_43 - .L_42)
	.align		4
.L_42:
        /*0100*/ 	.word	index@(sobel)
        /*0104*/ 	.word	0x00000000


	//----- nvinfo : EIATTR_MIN_STACK_SIZE
	.align		4
.L_43:
        /*0108*/ 	.byte	0x04, 0x12
        /*010a*/ 	.short	(.L_45 - .L_44)
	.align		4
.L_44:
        /*010c*/ 	.word	index@(gaussian_blur)
        /*0110*/ 	.word	0x00000000
.L_45:


//--------------------- .nv.compat                --------------------------
	.section	.nv.compat,"",@"SHT_CUDA_COMPAT_INFO"
	.align	4
        /*0000*/ 	.byte	0x02, 0x09, 0x00, 0x00, 0x02, 0x02, 0x01, 0x00, 0x02, 0x05, 0x05, 0x00, 0x03, 0x07, 0x01, 0x01
        /*0010*/ 	.byte	0x02, 0x03, 0x00, 0x00, 0x02, 0x06, 0x01, 0x00, 0x04, 0x0b, 0x08, 0x00, 0x01, 0x00, 0x00, 0x00
        /*0020*/ 	.byte	0x00, 0x00, 0x00, 0x00


//--------------------- .nv.info.combine          --------------------------
	.section	.nv.info.combine,"",@"SHT_CUDA_INFO"
	.sectionflags	@""
	.align	4


	//----- nvinfo : EIATTR_CUDA_API_VERSION
	.align		4
        /*0000*/ 	.byte	0x04, 0x37
        /*0002*/ 	.short	(.L_47 - .L_46)
.L_46:
        /*0004*/ 	.word	0x00000082


	//----- nvinfo : EIATTR_KPARAM_INFO
	.align		4
.L_47:
        /*0008*/ 	.byte	0x04, 0x17
        /*000a*/ 	.short	(.L_49 - .L_48)
.L_48:
        /*000c*/ 	.word	0x00000000
        /*0010*/ 	.short	0x0004
        /*0012*/ 	.short	0x0020
        /*0014*/ 	.byte	0x00, 0xf0, 0x11, 0x00


	//----- nvinfo : EIATTR_KPARAM_INFO
	.align		4
.L_49:
        /*0018*/ 	.byte	0x04, 0x17
        /*001a*/ 	.short	(.L_51 - .L_50)
.L_50:
        /*001c*/ 	.word	0x00000000
        /*0020*/ 	.short	0x0003
        /*0022*/ 	.short	0x0018
        /*0024*/ 	.byte	0x00, 0xf5, 0x21, 0x00


	//----- nvinfo : EIATTR_KPARAM_INFO
	.align		4
.L_51:
        /*0028*/ 	.byte	0x04, 0x17
        /*002a*/ 	.short	(.L_53 - .L_52)
.L_52:
        /*002c*/ 	.word	0x00000000
        /*0030*/ 	.short	0x0002
        /*0032*/ 	.short	0x0010
        /*0034*/ 	.byte	0x00, 0xf5, 0x21, 0x00


	//----- nvinfo : EIATTR_KPARAM_INFO
	.align		4
.L_53:
        /*0038*/ 	.byte	0x04, 0x17
        /*003a*/ 	.short	(.L_55 - .L_54)
.L_54:
        /*003c*/ 	.word	0x00000000
        /*0040*/ 	.short	0x0001
        /*0042*/ 	.short	0x0008
        /*0044*/ 	.byte	0x00, 0xf5, 0x21, 0x00


	//----- nvinfo : EIATTR_KPARAM_INFO
	.align		4
.L_55:
        /*0048*/ 	.byte	0x04, 0x17
        /*004a*/ 	.short	(.L_57 - .L_56)
.L_56:
        /*004c*/ 	.word	0x00000000
        /*0050*/ 	.short	0x0000
        /*0052*/ 	.short	0x0000
        /*0054*/ 	.byte	0x00, 0xf5, 0x21, 0x00


	//----- nvinfo : EIATTR_SPARSE_MMA_MASK
	.align		4
.L_57:
        /*0058*/ 	.byte	0x03, 0x50
        /*005a*/ 	.short	0x0000


	//----- nvinfo : EIATTR_MAXREG_COUNT
	.align		4
        /*005c*/ 	.byte	0x03, 0x1b
        /*005e*/ 	.short	0x00ff


	//----- nvinfo : EIATTR_MERCURY_ISA_VERSION
	.align		4
        /*0060*/ 	.byte	0x03, 0x5f
        /*0062*/ 	.short	0x0101


	//----- nvinfo : EIATTR_VRC_CTA_INIT_COUNT
	.align		4
        /*0064*/ 	.byte	0x02, 0x4a
	.zero		1
	.zero		1


	//----- nvinfo : EIATTR_EXIT_INSTR_OFFSETS
	.align		4
        /*0068*/ 	.byte	0x04, 0x1c
        /*006a*/ 	.short	(.L_59 - .L_58)


	//   ....[0]....
.L_58:
        /*006c*/ 	.word	0x00000070


	//   ....[1]....
        /*0070*/ 	.word	0x000001d0


	//----- nvinfo : EIATTR_CRS_STACK_SIZE
	.align		4
.L_59:
        /*0074*/ 	.byte	0x04, 0x1e
        /*0076*/ 	.short	(.L_61 - .L_60)
.L_60:
        /*0078*/ 	.word	0x00000000


	//----- nvinfo : EIATTR_CBANK_PARAM_SIZE
	.align		4
.L_61:
        /*007c*/ 	.byte	0x03, 0x19
        /*007e*/ 	.short	0x0024


	//----- nvinfo : EIATTR_PARAM_CBANK
	.align		4
        /*0080*/ 	.byte	0x04, 0x0a
        /*0082*/ 	.short	(.L_63 - .L_62)
	.align		4
.L_62:
        /*0084*/ 	.word	index@(.nv.constant0.combine)
        /*0088*/ 	.short	0x0380
        /*008a*/ 	.short	0x0024


	//----- nvinfo : EIATTR_SW_WAR
	.align		4
.L_63:
        /*008c*/ 	.byte	0x04, 0x36
        /*008e*/ 	.short	(.L_65 - .L_64)
.L_64:
        /*0090*/ 	.word	0x00000008
.L_65:


//--------------------- .nv.info.unsharpen        --------------------------
	.section	.nv.info.unsharpen,"",@"SHT_CUDA_INFO"
	.sectionflags	@""
	.align	4


	//----- nvinfo : EIATTR_CUDA_API_VERSION
	.align		4
        /*0000*/ 	.byte	0x04, 0x37
        /*0002*/ 	.short	(.L_67 - .L_66)
.L_66:
        /*0004*/ 	.word	0x00000082


	//----- nvinfo : EIATTR_KPARAM_INFO
	.align		4
.L_67:
        /*0008*/ 	.byte	0x04, 0x17
        /*000a*/ 	.short	(.L_69 - .L_68)
.L_68:
        /*000c*/ 	.word	0x00000000
        /*0010*/ 	.short	0x0004
        /*0012*/ 	.short	0x001c
        /*0014*/ 	.byte	0x00, 0xf0, 0x11, 0x00


	//----- nvinfo : EIATTR_KPARAM_INFO
	.align		4
.L_69:
        /*0018*/ 	.byte	0x04, 0x17
        /*001a*/ 	.short	(.L_71 - .L_70)
.L_70:
        /*001c*/ 	.word	0x00000000
        /*0020*/ 	.short	0x0003
        /*0022*/ 	.short	0x0018
        /*0024*/ 	.byte	0x00, 0xf0, 0x11, 0x00


	//----- nvinfo : EIATTR_KPARAM_INFO
	.align		4
.L_71:
        /*0028*/ 	.byte	0x04, 0x17
        /*002a*/ 	.short	(.L_73 - .L_72)
.L_72:
        /*002c*/ 	.word	0x00000000
        /*0030*/ 	.short	0x0002
        /*0032*/ 	.short	0x0010
        /*0034*/ 	.byte	0x00, 0xf5, 0x21, 0x00


	//----- nvinfo : EIATTR_KPARAM_INFO
	.align		4
.L_73:
        /*0038*/ 	.byte	0x04, 0x17
        /*003a*/ 	.short	(.L_75 - .L_74)
.L_74:
        /*003c*/ 	.word	0x00000000
        /*0040*/ 	.short	0x0001
        /*0042*/ 	.short	0x0008
        /*0044*/ 	.byte	0x00, 0xf5, 0x21, 0x00


	//----- nvinfo : EIATTR_KPARAM_INFO
	.align		4
.L_75:
        /*0048*/ 	.byte	0x04, 0x17
        /*004a*/ 	.short	(.L_77 - .L_76)
.L_76:
        /*004c*/ 	.word	0x00000000
        /*0050*/ 	.short	0x0000
        /*0052*/ 	.short	0x0000
        /*0054*/ 	.byte	0x00, 0xf5, 0x21, 0x00


	//----- nvinfo : EIATTR_SPARSE_MMA_MASK
	.align		4
.L_77:
        /*0058*/ 	.byte	0x03, 0x50
        /*005a*/ 	.short	0x0000


	//----- nvinfo : EIATTR_MAXREG_COUNT
	.align		4
        /*005c*/ 	.byte	0x03, 0x1b
        /*005e*/ 	.short	0x00ff


	//----- nvinfo : EIATTR_MERCURY_ISA_VERSION
	.align		4
        /*0060*/ 	.byte	0x03, 0x5f
        /*0062*/ 	.short	0x0101


	//----- nvinfo : EIATTR_VRC_CTA_INIT_COUNT
	.align		4
        /*0064*/ 	.byte	0x02, 0x4a
	.zero		1
	.zero		1


	//----- nvinfo : EIATTR_EXIT_INSTR_OFFSETS
	.align		4
        /*0068*/ 	.byte	0x04, 0x1c
        /*006a*/ 	.short	(.L_79 - .L_78)


	//   ....[0]....
.L_78:
        /*006c*/ 	.word	0x00000070


	//   ....[1]....
        /*0070*/ 	.word	0x000001e0


	//----- nvinfo : EIATTR_CRS_STACK_SIZE
	.align		4
.L_79:
        /*0074*/ 	.byte	0x04, 0x1e
        /*0076*/ 	.short	(.L_81 - .L_80)
.L_80:
        /*0078*/ 	.word	0x00000000


	//----- nvinfo : EIATTR_CBANK_PARAM_SIZE
	.align		4
.L_81:
        /*007c*/ 	.byte	0x03, 0x19
        /*007e*/ 	.short	0x0020


	//----- nvinfo : EIATTR_PARAM_CBANK
	.align		4
        /*0080*/ 	.byte	0x04, 0x0a
        /*0082*/ 	.short	(.L_83 - .L_82)
	.align		4
.L_82:
        /*0084*/ 	.word	index@(.nv.constant0.unsharpen)
        /*0088*/ 	.short	0x0380
        /*008a*/ 	.short	0x0020


	//----- nvinfo : EIATTR_SW_WAR
	.align		4
.L_83:
        /*008c*/ 	.byte	0x04, 0x36
        /*008e*/ 	.short	(.L_85 - .L_84)
.L_84:
        /*0090*/ 	.word	0x00000008
.L_85:


//--------------------- .nv.info.extend           --------------------------
	.section	.nv.info.extend,"",@"SHT_CUDA_INFO"
	.sectionflags	@""
	.align	4


	//----- nvinfo : EIATTR_CUDA_API_VERSION
	.align		4
        /*0000*/ 	.byte	0x04, 0x37
        /*0002*/ 	.short	(.L_87 - .L_86)
.L_86:
        /*0004*/ 	.word	0x00000082


	//----- nvinfo : EIATTR_KPARAM_INFO
	.align		4
.L_87:
        /*0008*/ 	.byte	0x04, 0x17
        /*000a*/ 	.short	(.L_89 - .L_88)
.L_88:
        /*000c*/ 	.word	0x00000000
        /*0010*/ 	.short	0x0003
        /*0012*/ 	.short	0x0018
        /*0014*/ 	.byte	0x00, 0xf0, 0x11, 0x00


	//----- nvinfo : EIATTR_KPARAM_INFO
	.align		4
.L_89:
        /*0018*/ 	.byte	0x04, 0x17
        /*001a*/ 	.short	(.L_91 - .L_90)
.L_90:
        /*001c*/ 	.word	0x00000000
        /*0020*/ 	.short	0x0002
        /*0022*/ 	.short	0x0010
        /*0024*/ 	.byte	0x00, 0xf5, 0x21, 0x00


	//----- nvinfo : EIATTR_KPARAM_INFO
	.align		4
.L_91:
        /*0028*/ 	.byte	0x04, 0x17
        /*002a*/ 	.short	(.L_93 - .L_92)
.L_92:
        /*002c*/ 	.word	0x00000000
        /*0030*/ 	.short	0x0001
        /*0032*/ 	.short	0x0008
        /*0034*/ 	.byte	0x00, 0xf5, 0x21, 0x00


	//----- nvinfo : EIATTR_KPARAM_INFO
	.align		4
.L_93:
        /*0038*/ 	.byte	0x04, 0x17
        /*003a*/ 	.short	(.L_95 - .L_94)
.L_94:
        /*003c*/ 	.word	0x00000000
        /*0040*/ 	.short	0x0000
        /*0042*/ 	.short	0x0000
        /*0044*/ 	.byte	0x00, 0xf5, 0x21, 0x00


	//----- nvinfo : EIATTR_SPARSE_MMA_MASK
	.align		4
.L_95:
        /*0048*/ 	.byte	0x03, 0x50
        /*004a*/ 	.short	0x0000


	//----- nvinfo : EIATTR_MAXREG_COUNT
	.align		4
        /*004c*/ 	.byte	0x03, 0x1b
        /*004e*/ 	.short	0x00ff


	//----- nvinfo : EIATTR_MERCURY_ISA_VERSION
	.align		4
        /*0050*/ 	.byte	0x03, 0x5f
        /*0052*/ 	.short	0x0101


	//----- nvinfo : EIATTR_VRC_CTA_INIT_COUNT
	.align		4
        /*0054*/ 	.byte	0x02, 0x4a
	.zero		1
	.zero		1


	//----- nvinfo : EIATTR_EXIT_INSTR_OFFSETS
	.align		4
        /*0058*/ 	.byte	0x04, 0x1c
        /*005a*/ 	.short	(.L_97 - .L_96)


	//   ....[0]....
.L_96:
        /*005c*/ 	.word	0x00000070


	//   ....[1]....
        /*0060*/ 	.word	0x00000280


	//----- nvinfo : EIATTR_CRS_STACK_SIZE
	.align		4
.L_97:
        /*0064*/ 	.byte	0x04, 0x1e
        /*0066*/ 	.short	(.L_99 - .L_98)
.L_98:
        /*0068*/ 	.word	0x00000000


	//----- nvinfo : EIATTR_CBANK_PARAM_SIZE
	.align		4
.L_99:
        /*006c*/ 	.byte	0x03, 0x19
        /*006e*/ 	.short	0x001c


	//----- nvinfo : EIATTR_PARAM_CBANK
	.align		4
        /*0070*/ 	.byte	0x04, 0x0a
        /*0072*/ 	.short	(.L_101 - .L_100)
	.align		4
.L_100:
        /*0074*/ 	.word	index@(.nv.constant0.extend)
        /*0078*/ 	.short	0x0380
        /*007a*/ 	.short	0x001c


	//----- nvinfo : EIATTR_SW_WAR
	.align		4
.L_101:
        /*007c*/ 	.byte	0x04, 0x36
        /*007e*/ 	.short	(.L_103 - .L_102)
.L_102:
        /*0080*/ 	.word	0x00000008
.L_103:


//--------------------- .nv.info.minimum_kernel   --------------------------
	.section	.nv.info.minimum_kernel,"",@"SHT_CUDA_INFO"
	.sectionflags	@""
	.align	4


	//----- nvinfo : EIATTR_CUDA_API_VERSION
	.align		4
        /*0000*/ 	.byte	0x04, 0x37
        /*0002*/ 	.short	(.L_105 - .L_104)
.L_104:
        /*0004*/ 	.word	0x00000082


	//----- nvinfo : EIATTR_KPARAM_INFO
	.align		4
.L_105:
        /*0008*/ 	.byte	0x04, 0x17
        /*000a*/ 	.short	(.L_107 - .L_106)
.L_106:
        /*000c*/ 	.word	0x00000000
        /*0010*/ 	.short	0x0002
        /*0012*/ 	.short	0x0010
        /*0014*/ 	.byte	0x00, 0xf0, 0x11, 0x00


	//----- nvinfo : EIATTR_KPARAM_INFO
	.align		4
.L_107:
        /*0018*/ 	.byte	0x04, 0x17
        /*001a*/ 	.short	(.L_109 - .L_108)
.L_108:
        /*001c*/ 	.word	0x00000000
        /*0020*/ 	.short	0x0001
        /*0022*/ 	.short	0x0008
        /*0024*/ 	.byte	0x00, 0xf5, 0x21, 0x00


	//----- nvinfo : EIATTR_KPARAM_INFO
	.align		4
.L_109:
        /*0028*/ 	.byte	0x04, 0x17
        /*002a*/ 	.short	(.L_111 - .L_110)
.L_110:
        /*002c*/ 	.word	0x00000000
        /*0030*/ 	.short	0x0000
        /*0032*/ 	.short	0x0000
        /*0034*/ 	.byte	0x00, 0xf5, 0x21, 0x00


	//----- nvinfo : EIATTR_SPARSE_MMA_MASK
	.align		4
.L_111:
        /*0038*/ 	.byte	0x03, 0x50
        /*003a*/ 	.short	0x0000


	//----- nvinfo : EIATTR_MAXREG_COUNT
	.align		4
        /*003c*/ 	.byte	0x03, 0x1b
        /*003e*/ 	.short	0x00ff


	//----- nvinfo : EIATTR_MERCURY_ISA_VERSION
	.align		4
        /*0040*/ 	.byte	0x03, 0x5f
        /*0042*/ 	.short	0x0101


	//----- nvinfo : EIATTR_COOP_GROUP_MASK_REGIDS
	.align		4
        /*0044*/ 	.byte	0x04, 0x29
        /*0046*/ 	.short	(.L_113 - .L_112)


	//   ....[0]....
.L_112:
        /*0048*/ 	.word	0xffffffff


	//   ....[1]....
        /*004c*/ 	.word	0xffffffff


	//   ....[2]....
        /*0050*/ 	.word	0xffffffff


	//   ....[3]....
        /*0054*/ 	.word	0xffffffff


	//   ....[4]....
        /*0058*/ 	.word	0xffffffff


	//----- nvinfo : EIATTR_COOP_GROUP_INSTR_OFFSETS
	.align		4
.L_113:
        /*005c*/ 	.byte	0x04, 0x28
        /*005e*/ 	.short	(.L_115 - .L_114)


	//   ....[0]....
.L_114:
        /*0060*/ 	.word	0x00000160


	//   ....[1]....
        /*0064*/ 	.word	0x00000190


	//   ....[2]....
        /*0068*/ 	.word	0x000001b0


	//   ....[3]....
        /*006c*/ 	.word	0x000001d0


	//   ....[4]....
        /*0070*/ 	.word	0x000001f0


	//----- nvinfo : EIATTR_VRC_CTA_INIT_COUNT
	.align		4
.L_115:
        /*0074*/ 	.byte	0x02, 0x4a
	.zero		1
	.zero		1


	//----- nvinfo : EIATTR_EXIT_INSTR_OFFSETS
	.align		4
        /*0078*/ 	.byte	0x04, 0x1c
        /*007a*/ 	.short	(.L_117 - .L_116)


	//   ....[0]....
.L_116:
        /*007c*/ 	.word	0x00000200


	//   ....[1]....
        /*0080*/ 	.word	0x00000250


	//   ....[2]....
        /*0084*/ 	.word	0x000002b0


	//----- nvinfo : EIATTR_CRS_STACK_SIZE
	.align		4
.L_117:
        /*0088*/ 	.byte	0x04, 0x1e
        /*008a*/ 	.short	(.L_119 - .L_118)
.L_118:
        /*008c*/ 	.word	0x00000000


	//----- nvinfo : EIATTR_CBANK_PARAM_SIZE
	.align		4
.L_119:
        /*0090*/ 	.byte	0x03, 0x19
        /*0092*/ 	.short	0x0014


	//----- nvinfo : EIATTR_PARAM_CBANK
	.align		4
        /*0094*/ 	.byte	0x04, 0x0a
        /*0096*/ 	.short	(.L_121 - .L_120)
	.align		4
.L_120:
        /*0098*/ 	.word	index@(.nv.constant0.minimum_kernel)
        /*009c*/ 	.short	0x0380
        /*009e*/ 	.short	0x0014


	//----- nvinfo : EIATTR_SW_WAR
	.align		4
.L_121:
        /*00a0*/ 	.byte	0x04, 0x36
        /*00a2*/ 	.short	(.L_123 - .L_122)
.L_122:
        /*00a4*/ 	.word	0x00000008
.L_123:


//--------------------- .nv.info.maximum_kernel   --------------------------
	.section	.nv.info.maximum_kernel,"",@"SHT_CUDA_INFO"
	.sectionflags	@""
	.align	4


	//----- nvinfo : EIATTR_CUDA_API_VERSION
	.align		4
        /*0000*/ 	.byte	0x04, 0x37
        /*0002*/ 	.short	(.L_125 - .L_124)
.L_124:
        /*0004*/ 	.word	0x00000082


	//----- nvinfo : EIATTR_KPARAM_INFO
	.align		4
.L_125:
        /*0008*/ 	.byte	0x04, 0x17
        /*000a*/ 	.short	(.L_127 - .L_126)
.L_126:
        /*000c*/ 	.word	0x00000000
        /*0010*/ 	.short	0x0002
        /*0012*/ 	.short	0x0010
        /*0014*/ 	.byte	0x00, 0xf0, 0x11, 0x00


	//----- nvinfo : EIATTR_KPARAM_INFO
	.align		4
.L_127:
        /*0018*/ 	.byte	0x04, 0x17
        /*001a*/ 	.short	(.L_129 - .L_128)
.L_128:
        /*001c*/ 	.word	0x00000000
        /*0020*/ 	.short	0x0001
        /*0022*/ 	.short	0x0008
        /*0024*/ 	.byte	0x00, 0xf5, 0x21, 0x00


	//----- nvinfo : EIATTR_KPARAM_INFO
	.align		4
.L_129:
        /*0028*/ 	.byte	0x04, 0x17
        /*002a*/ 	.short	(.L_131 - .L_130)
.L_130:
        /*002c*/ 	.word	0x00000000
        /*0030*/ 	.short	0x0000
        /*0032*/ 	.short	0x0000
        /*0034*/ 	.byte	0x00, 0xf5, 0x21, 0x00


	//----- nvinfo : EIATTR_SPARSE_MMA_MASK
	.align		4
.L_131:
        /*0038*/ 	.byte	0x03, 0x50
        /*003a*/ 	.short	0x0000


	//----- nvinfo : EIATTR_MAXREG_COUNT
	.align		4
        /*003c*/ 	.byte	0x03, 0x1b
        /*003e*/ 	.short	0x00ff


	//----- nvinfo : EIATTR_MERCURY_ISA_VERSION
	.align		4
        /*0040*/ 	.byte	0x03, 0x5f
        /*0042*/ 	.short	0x0101


	//----- nvinfo : EIATTR_COOP_GROUP_MASK_REGIDS
	.align		4
        /*0044*/ 	.byte	0x04, 0x29
        /*0046*/ 	.short	(.L_133 - .L_132)


	//   ....[0]....
.L_132:
        /*0048*/ 	.word	0xffffffff


	//   ....[1]....
        /*004c*/ 	.word	0xffffffff


	//   ....[2]....
        /*0050*/ 	.word	0xffffffff


	//   ....[3]....
        /*0054*/ 	.word	0xffffffff


	//   ....[4]....
        /*0058*/ 	.word	0xffffffff


	//----- nvinfo : EIATTR_COOP_GROUP_INSTR_OFFSETS
	.align		4
.L_133:
        /*005c*/ 	.byte	0x04, 0x28
        /*005e*/ 	.short	(.L_135 - .L_134)


	//   ....[0]....
.L_134:
        /*0060*/ 	.word	0x00000160


	//   ....[1]....
        /*0064*/ 	.word	0x00000190


	//   ....[2]....
        /*0068*/ 	.word	0x000001b0


	//   ....[3]....
        /*006c*/ 	.word	0x000001d0


	//   ....[4]....
        /*0070*/ 	.word	0x000001f0


	//----- nvinfo : EIATTR_VRC_CTA_INIT_COUNT
	.align		4
.L_135:
        /*0074*/ 	.byte	0x02, 0x4a
	.zero		1
	.zero		1


	//----- nvinfo : EIATTR_EXIT_INSTR_OFFSETS
	.align		4
        /*0078*/ 	.byte	0x04, 0x1c
        /*007a*/ 	.short	(.L_137 - .L_136)


	//   ....[0]....
.L_136:
        /*007c*/ 	.word	0x00000200


	//   ....[1]....
        /*0080*/ 	.word	0x00000250


	//   ....[2]....
        /*0084*/ 	.word	0x000002b0


	//----- nvinfo : EIATTR_CRS_STACK_SIZE
	.align		4
.L_137:
        /*0088*/ 	.byte	0x04, 0x1e
        /*008a*/ 	.short	(.L_139 - .L_138)
.L_138:
        /*008c*/ 	.word	0x00000000


	//----- nvinfo : EIATTR_CBANK_PARAM_SIZE
	.align		4
.L_139:
        /*0090*/ 	.byte	0x03, 0x19
        /*0092*/ 	.short	0x0014


	//----- nvinfo : EIATTR_PARAM_CBANK
	.align		4
        /*0094*/ 	.byte	0x04, 0x0a
        /*0096*/ 	.short	(.L_141 - .L_140)
	.align		4
.L_140:
        /*0098*/ 	.word	index@(.nv.constant0.maximum_kernel)
        /*009c*/ 	.short	0x0380
        /*009e*/ 	.short	0x0014


	//----- nvinfo : EIATTR_SW_WAR
	.align		4
.L_141:
        /*00a0*/ 	.byte	0x04, 0x36
        /*00a2*/ 	.short	(.L_143 - .L_142)
.L_142:
        /*00a4*/ 	.word	0x00000008
.L_143:


//--------------------- .nv.info.sobel            --------------------------
	.section	.nv.info.sobel,"",@"SHT_CUDA_INFO"
	.sectionflags	@""
	.align	4


	//----- nvinfo : EIATTR_CUDA_API_VERSION
	.align		4
        /*0000*/ 	.byte	0x04, 0x37
        /*0002*/ 	.short	(.L_145 - .L_144)
.L_144:
        /*0004*/ 	.word	0x00000082


	//----- nvinfo : EIATTR_KPARAM_INFO
	.align		4
.L_145:
        /*0008*/ 	.byte	0x04, 0x17
        /*000a*/ 	.short	(.L_147 - .L_146)
.L_146:
        /*000c*/ 	.word	0x00000000
        /*0010*/ 	.short	0x0003
        /*0012*/ 	.short	0x0014
        /*0014*/ 	.byte	0x00, 0xf0, 0x11, 0x00


	//----- nvinfo : EIATTR_KPARAM_INFO
	.align		4
.L_147:
        /*0018*/ 	.byte	0x04, 0x17
        /*001a*/ 	.short	(.L_149 - .L_148)
.L_148:
        /*001c*/ 	.word	0x00000000
        /*0020*/ 	.short	0x0002
        /*0022*/ 	.short	0x0010
        /*0024*/ 	.byte	0x00, 0xf0, 0x11, 0x00


	//----- nvinfo : EIATTR_KPARAM_INFO
	.align		4
.L_149:
        /*0028*/ 	.byte	0x04, 0x17
        /*002a*/ 	.short	(.L_151 - .L_150)
.L_150:
        /*002c*/ 	.word	0x00000000
        /*0030*/ 	.short	0x0001
        /*0032*/ 	.short	0x0008
        /*0034*/ 	.byte	0x00, 0xf5, 0x21, 0x00


	//----- nvinfo : EIATTR_KPARAM_INFO
	.align		4
.L_151:
        /*0038*/ 	.byte	0x04, 0x17
        /*003a*/ 	.short	(.L_153 - .L_152)
.L_152:
        /*003c*/ 	.word	0x00000000
        /*0040*/ 	.short	0x0000
        /*0042*/ 	.short	0x0000
        /*0044*/ 	.byte	0x00, 0xf5, 0x21, 0x00


	//----- nvinfo : EIATTR_SPARSE_MMA_MASK
	.align		4
.L_153:
        /*0048*/ 	.byte	0x03, 0x50
        /*004a*/ 	.short	0x0000


	//----- nvinfo : EIATTR_MAXREG_COUNT
	.align		4
        /*004c*/ 	.byte	0x03, 0x1b
        /*004e*/ 	.short	0x00ff


	//----- nvinfo : EIATTR_NUM_BARRIERS
	.align		4
        /*0050*/ 	.byte	0x02, 0x4c
        /*0052*/ 	.byte	0x01
	.zero		1


	//----- nvinfo : EIATTR_MERCURY_ISA_VERSION
	.align		4
        /*0054*/ 	.byte	0x03, 0x5f
        /*0056*/ 	.short	0x0101


	//----- nvinfo : EIATTR_VRC_CTA_INIT_COUNT
	.align		4
        /*0058*/ 	.byte	0x02, 0x4a
	.zero		1
	.zero		1


	//----- nvinfo : EIATTR_EXIT_INSTR_OFFSETS
	.align		4
        /*005c*/ 	.byte	0x04, 0x1c
        /*005e*/ 	.short	(.L_155 - .L_154)


	//   ....[0]....
.L_154:
        /*0060*/ 	.word	0x00000260


	//   ....[1]....
        /*0064*/ 	.word	0x00000c40


	//----- nvinfo : EIATTR_CRS_STACK_SIZE
	.align		4
.L_155:
        /*0068*/ 	.byte	0x04, 0x1e
        /*006a*/ 	.short	(.L_157 - .L_156)
.L_156:
        /*006c*/ 	.word	0x00000000


	//----- nvinfo : EIATTR_CBANK_PARAM_SIZE
	.align		4
.L_157:
        /*0070*/ 	.byte	0x03, 0x19
        /*0072*/ 	.short	0x0018


	//----- nvinfo : EIATTR_PARAM_CBANK
	.align		4
        /*0074*/ 	.byte	0x04, 0x0a
        /*0076*/ 	.short	(.L_159 - .L_158)
	.align		4
.L_158:
        /*0078*/ 	.word	index@(.nv.constant0.sobel)
        /*007c*/ 	.short	0x0380
        /*007e*/ 	.short	0x0018


	//----- nvinfo : EIATTR_SW_WAR
	.align		4
.L_159:
        /*0080*/ 	.byte	0x04, 0x36
        /*0082*/ 	.short	(.L_161 - .L_160)
.L_160:
        /*0084*/ 	.word	0x00000008
.L_161:


//--------------------- .nv.info.gaussian_blur    --------------------------
	.section	.nv.info.gaussian_blur,"",@"SHT_CUDA_INFO"
	.sectionflags	@""
	.align	4


	//----- nvinfo : EIATTR_CUDA_API_VERSION
	.align		4
        /*0000*/ 	.byte	0x04, 0x37
        /*0002*/ 	.short	(.L_163 - .L_162)
.L_162:
        /*0004*/ 	.word	0x00000082


	//----- nvinfo : EIATTR_KPARAM_INFO
	.align		4
.L_163:
        /*0008*/ 	.byte	0x04, 0x17
        /*000a*/ 	.short	(.L_165 - .L_164)
.L_164:
        /*000c*/ 	.word	0x00000000
        /*0010*/ 	.short	0x0005
        /*0012*/ 	.short	0x0020
        /*0014*/ 	.byte	0x00, 0xf0, 0x11, 0x00


	//----- nvinfo : EIATTR_KPARAM_INFO
	.align		4
.L_165:
        /*0018*/ 	.byte	0x04, 0x17
        /*001a*/ 	.short	(.L_167 - .L_166)
.L_166:
        /*001c*/ 	.word	0x00000000
        /*0020*/ 	.short	0x0004
        /*0022*/ 	.short	0x0018
        /*0024*/ 	.byte	0x00, 0xf5, 0x21, 0x00


	//----- nvinfo : EIATTR_KPARAM_INFO
	.align		4
.L_167:
        /*0028*/ 	.byte	0x04, 0x17
        /*002a*/ 	.short	(.L_169 - .L_168)
.L_168:
        /*002c*/ 	.word	0x00000000
        /*0030*/ 	.short	0x0003
        /*0032*/ 	.short	0x0014
        /*0034*/ 	.byte	0x00, 0xf0, 0x11, 0x00


	//----- nvinfo : EIATTR_KPARAM_INFO
	.align		4
.L_169:
        /*0038*/ 	.byte	0x04, 0x17
        /*003a*/ 	.short	(.L_171 - .L_170)
.L_170:
        /*003c*/ 	.word	0x00000000
        /*0040*/ 	.short	0x0002
        /*0042*/ 	.short	0x0010
        /*0044*/ 	.byte	0x00, 0xf0, 0x11, 0x00


	//----- nvinfo : EIATTR_KPARAM_INFO
	.align		4
.L_171:
        /*0048*/ 	.byte	0x04, 0x17
        /*004a*/ 	.short	(.L_173 - .L_172)
.L_172:
        /*004c*/ 	.word	0x00000000
        /*0050*/ 	.short	0x0001
        /*0052*/ 	.short	0x0008
        /*0054*/ 	.byte	0x00, 0xf5, 0x21, 0x00


	//----- nvinfo : EIATTR_KPARAM_INFO
	.align		4
.L_173:
        /*0058*/ 	.byte	0x04, 0x17
        /*005a*/ 	.short	(.L_175 - .L_174)
.L_174:
        /*005c*/ 	.word	0x00000000
        /*0060*/ 	.short	0x0000
        /*0062*/ 	.short	0x0000
        /*0064*/ 	.byte	0x00, 0xf5, 0x21, 0x00


	//----- nvinfo : EIATTR_SPARSE_MMA_MASK
	.align		4
.L_175:
        /*0068*/ 	.byte	0x03, 0x50
        /*006a*/ 	.short	0x0000


	//----- nvinfo : EIATTR_MAXREG_COUNT
	.align		4
        /*006c*/ 	.byte	0x03, 0x1b
        /*006e*/ 	.short	0x00ff


	//----- nvinfo : EIATTR_NUM_BARRIERS
	.align		4
        /*0070*/ 	.byte	0x02, 0x4c
        /*0072*/ 	.byte	0x01
	.zero		1


	//----- nvinfo : EIATTR_MERCURY_ISA_VERSION
	.align		4
        /*0074*/ 	.byte	0x03, 0x5f
        /*0076*/ 	.short	0x0101


	//----- nvinfo : EIATTR_VRC_CTA_INIT_COUNT
	.align		4
        /*0078*/ 	.byte	0x02, 0x4a
	.zero		1
	.zero		1


	//----- nvinfo : EIATTR_EXIT_INSTR_OFFSETS
	.align		4
        /*007c*/ 	.byte	0x04, 0x1c
        /*007e*/ 	.short	(.L_177 - .L_176)


	//   ....[0]....
.L_176:
        /*0080*/ 	.word	0x00000290


	//   ....[1]....
        /*0084*/ 	.word	0x00000470


	//   ....[2]....
        /*0088*/ 	.word	0x000012c0


	//----- nvinfo : EIATTR_CRS_STACK_SIZE
	.align		4
.L_177:
        /*008c*/ 	.byte	0x04, 0x1e
        /*008e*/ 	.short	(.L_179 - .L_178)
.L_178:
        /*0090*/ 	.word	0x00000000


	//----- nvinfo : EIATTR_CBANK_PARAM_SIZE
	.align		4
.L_179:
        /*0094*/ 	.byte	0x03, 0x19
        /*0096*/ 	.short	0x0024


	//----- nvinfo : EIATTR_PARAM_CBANK
	.align		4
        /*0098*/ 	.byte	0x04, 0x0a
        /*009a*/ 	.short	(.L_181 - .L_180)
	.align		4
.L_180:
        /*009c*/ 	.word	index@(.nv.constant0.gaussian_blur)
        /*00a0*/ 	.short	0x0380
        /*00a2*/ 	.short	0x0024


	//----- nvinfo : EIATTR_SW_WAR
	.align		4
.L_181:
        /*00a4*/ 	.byte	0x04, 0x36
        /*00a6*/ 	.short	(.L_183 - .L_182)
.L_182:
        /*00a8*/ 	.word	0x00000008
.L_183:


//--------------------- .nv.callgraph             --------------------------
	.section	.nv.callgraph,"",@"SHT_CUDA_CALLGRAPH"
	.align	4
	.sectionentsize	8
	.align		4
        /*0000*/ 	.word	0x00000000
	.align		4
        /*0004*/ 	.word	0xffffffff
	.align		4
        /*0008*/ 	.word	0x00000000
	.align		4
        /*000c*/ 	.word	0xfffffffe
	.align		4
        /*0010*/ 	.word	0x00000000
	.align		4
        /*0014*/ 	.word	0xfffffffd
	.align		4
        /*0018*/ 	.word	0x00000000
	.align		4
        /*001c*/ 	.word	0xfffffffc


//--------------------- .text.combine             --------------------------
	.section	.text.combine,"ax",@progbits
	.align	128
        .global         combine
        .type           combine,@function
        .size           combine,(.L_x_70 - combine)
        .other          combine,@"STO_CUDA_ENTRY STV_DEFAULT"
combine:
.text.combine:
[----:B------:R-:W-:Y:S01]  /*0000*/  LDC R1, c[0x0][0x37c] ;  /* 0x0000df00ff017b82 */ /* 0x000fe20000000800 */
[----:B------:R-:W0:Y:S07]  /*0010*/  S2R R0, SR_TID.X ;  /* 0x0000000000007919 */ /* 0x000e2e0000002100 */
[----:B------:R-:W0:Y:S01]  /*0020*/  S2UR UR4, SR_CTAID.X ;  /* 0x00000000000479c3 */ /* 0x000e220000002500 */
[----:B------:R-:W1:Y:S07]  /*0030*/  LDCU UR5, c[0x0][0x3a0] ;  /* 0x00007400ff0577ac */ /* 0x000e6e0008000800 */
[----:B------:R-:W0:Y:S02]  /*0040*/  LDC R19, c[0x0][0x360] ;  /* 0x0000d800ff137b82 */ /* 0x000e240000000800 */
[----:B0-----:R-:W-:-:S05]  /*0050*/  IMAD R0, R19, UR4, R0 ;  /* 0x0000000413007c24 */ /* 0x001fca000f8e0200 */
[----:B-1----:R-:W-:-:S13]  /*0060*/  ISETP.GE.AND P0, PT, R0, UR5, PT ;  /* 0x0000000500007c0c */ /* 0x002fda000bf06270 */
[----:B------:R-:W-:Y:S05]  /*0070*/  @P0 EXIT ;  /* 0x000000000000094d */ /* 0x000fea0003800000 */
[----:B------:R-:W0:Y:S01]  /*0080*/  LDC.64 R2, c[0x0][0x380] ;  /* 0x0000e000ff027b82 */ /* 0x000e220000000a00 */
[----:B------:R-:W1:Y:S01]  /*0090*/  LDCU UR4, c[0x0][0x370] ;  /* 0x00006e00ff0477ac */ /* 0x000e620008000800 */
[----:B------:R-:W2:Y:S06]  /*00a0*/  LDCU.64 UR6, c[0x0][0x358] ;  /* 0x00006b00ff0677ac */ /* 0x000eac0008000a00 */
[----:B------:R-:W3:Y:S08]  /*00b0*/  LDC.64 R4, c[0x0][0x388] ;  /* 0x0000e200ff047b82 */ /* 0x000ef00000000a00 */
[----:B------:R-:W4:Y:S01]  /*00c0*/  LDC.64 R6, c[0x0][0x390] ;  /* 0x0000e400ff067b82 */ /* 0x000f220000000a00 */
[----:B-1----:R-:W-:-:S07]  /*00d0*/  IMAD R19, R19, UR4, RZ ;  /* 0x0000000413137c24 */ /* 0x002fce000f8e02ff */
[----:B--2---:R-:W1:Y:S02]  /*00e0*/  LDC.64 R8, c[0x0][0x398] ;  /* 0x0000e600ff087b82 */ /* 0x004e640000000a00 */
.L_x_0:
[----:B----4-:R-:W-:-:S04]  /*00f0*/  IMAD.WIDE R12, R0, 0x4, R6 ;  /* 0x00000004000c7825 */ /* 0x010fc800078e0206 */
[C---:B---3--:R-:W-:Y:S02]  /*0100*/  IMAD.WIDE R14, R0.reuse, 0x4, R4 ;  /* 0x00000004000e7825 */ /* 0x048fe400078e0204 */
[----:B--2---:R-:W2:Y:S02]  /*0110*/  LDG.E R13, desc[UR6][R12.64] ;  /* 0x000000060c0d7981 */ /* 0x004ea4000c1e1900 */
[----:B0-----:R-:W-:Y:S02]  /*0120*/  IMAD.WIDE R10, R0, 0x4, R2 ;  /* 0x00000004000a7825 */ /* 0x001fe400078e0202 */
[----:B------:R-:W3:Y:S04]  /*0130*/  LDG.E R14, desc[UR6][R14.64] ;  /* 0x000000060e0e7981 */ /* 0x000ee8000c1e1900 */
[----:B------:R-:W4:Y:S01]  /*0140*/  LDG.E R10, desc[UR6][R10.64] ;  /* 0x000000060a0a7981 */ /* 0x000f22000c1e1900 */
[----:B--2---:R-:W-:-:S04]  /*0150*/  FADD R17, -R13, 1 ;  /* 0x3f8000000d117421 */ /* 0x004fc80000000100 */
[----:B---3--:R-:W-:Y:S01]  /*0160*/  FMUL R21, R14, R17 ;  /* 0x000000110e157220 */ /* 0x008fe20000400000 */
[----:B-1----:R-:W-:Y:S01]  /*0170*/  IMAD.WIDE R16, R0, 0x4, R8 ;  /* 0x0000000400107825 */ /* 0x002fe200078e0208 */
[----:B------:R-:W-:-:S03]  /*0180*/  IADD3 R0, PT, PT, R19, R0, RZ ;  /* 0x0000000013007210 */ /* 0x000fc60007ffe0ff */
[----:B----4-:R-:W-:Y:S01]  /*0190*/  FFMA R21, R10, R13, R21 ;  /* 0x0000000d0a157223 */ /* 0x010fe20000000015 */
[----:B------:R-:W-:-:S04]  /*01a0*/  ISETP.GE.AND P0, PT, R0, UR5, PT ;  /* 0x0000000500007c0c */ /* 0x000fc8000bf06270 */
[----:B------:R2:W-:Y:S09]  /*01b0*/  STG.E desc[UR6][R16.64], R21 ;  /* 0x0000001510007986 */ /* 0x0005f2000c101906 */
[----:B------:R-:W-:Y:S05]  /*01c0*/  @!P0 BRA `(.L_x_0) ;  /* 0xfffffffc00c88947 */ /* 0x000fea000383ffff */
[----:B------:R-:W-:Y:S05]  /*01d0*/  EXIT ;  /* 0x000000000000794d */ /* 0x000fea0003800000 */
.L_x_1:
[----:B------:R-:W-:-:S00]  /*01e0*/  BRA `(.L_x_1) ;  /* 0xfffffffc00fc7947 */ /* 0x000fc0000383ffff */
[----:B------:R-:W-:-:S00]  /*01f0*/  NOP ;  /* 0x0000000000007918 */ /* 0x000fc00000000000 */
        /* <DEDUP_REMOVED lines=8> */
.L_x_70:


//--------------------- .text.unsharpen           --------------------------
	.section	.text.unsharpen,"ax",@progbits
	.align	128
        .global         unsharpen
        .type           unsharpen,@function
        .size           unsharpen,(.L_x_71 - unsharpen)
        .other          unsharpen,@"STO_CUDA_ENTRY STV_DEFAULT"
unsharpen:
.text.unsharpen:
        /* <DEDUP_REMOVED lines=8> */
[----:B------:R-:W0:Y:S01]  /*0080*/  LDC R19, c[0x0][0x398] ;  /* 0x0000e600ff137b82 */ /* 0x000e220000000800 */
[----:B------:R-:W1:Y:S01]  /*0090*/  LDCU UR4, c[0x0][0x370] ;  /* 0x00006e00ff0477ac */ /* 0x000e620008000800 */
[----:B------:R-:W2:Y:S06]  /*00a0*/  LDCU.64 UR6, c[0x0][0x358] ;  /* 0x00006b00ff0677ac */ /* 0x000eac0008000a00 */
[----:B------:R-:W3:Y:S08]  /*00b0*/  LDC.64 R2, c[0x0][0x390] ;  /* 0x0000e400ff027b82 */ /* 0x000ef00000000a00 */
[----:B------:R-:W4:Y:S01]  /*00c0*/  LDC.64 R4, c[0x0][0x380] ;  /* 0x0000e000ff047b82 */ /* 0x000f220000000a00 */
[----:B-1----:R-:W-:-:S07]  /*00d0*/  IMAD R15, R15, UR4, RZ ;  /* 0x000000040f0f7c24 */ /* 0x002fce000f8e02ff */
[----:B------:R-:W1:Y:S01]  /*00e0*/  LDC.64 R6, c[0x0][0x388] ;  /* 0x0000e200ff067b82 */ /* 0x000e620000000a00 */
[----:B0-2---:R-:W-:-:S07]  /*00f0*/  FADD R14, R19, 1 ;  /* 0x3f800000130e7421 */ /* 0x005fce0000000000 */
.L_x_2:
[----:B-1----:R-:W-:-:S04]  /*0100*/  IMAD.WIDE R10, R0, 0x4, R6 ;  /* 0x00000004000a7825 */ /* 0x002fc800078e0206 */
[----:B----4-:R-:W-:Y:S02]  /*0110*/  IMAD.WIDE R8, R0, 0x4, R4 ;  /* 0x0000000400087825 */ /* 0x010fe400078e0204 */
[----:B------:R-:W2:Y:S04]  /*0120*/  LDG.E R10, desc[UR6][R10.64] ;  /* 0x000000060a0a7981 */ /* 0x000ea8000c1e1900 */
[----:B------:R-:W4:Y:S01]  /*0130*/  LDG.E R9, desc[UR6][R8.64] ;  /* 0x0000000608097981 */ /* 0x000f22000c1e1900 */
[----:B0-2---:R-:W-:-:S04]  /*0140*/  FMUL R13, R10, R19 ;  /* 0x000000130a0d7220 */ /* 0x005fc80000400000 */
[----:B----4-:R-:W-:-:S05]  /*0150*/  FFMA R13, R14, R9, -R13 ;  /* 0x000000090e0d7223 */ /* 0x010fca000000080d */
[----:B------:R-:W-:Y:S01]  /*0160*/  FMNMX.NAN R16, R13, 1, PT ;  /* 0x3f8000000d107809 */ /* 0x000fe20003820000 */
[----:B---3--:R-:W-:Y:S01]  /*0170*/  IMAD.WIDE R12, R0, 0x4, R2 ;  /* 0x00000004000c7825 */ /* 0x008fe200078e0202 */
[----:B------:R-:W-:Y:S02]  /*0180*/  IADD3 R0, PT, PT, R15, R0, RZ ;  /* 0x000000000f007210 */ /* 0x000fe40007ffe0ff */
[----:B------:R-:W-:-:S04]  /*0190*/  FSETP.GEU.AND P0, PT, R16, RZ, PT ;  /* 0x000000ff1000720b */ /* 0x000fc80003f0e000 */
[----:B------:R-:W-:Y:S02]  /*01a0*/  FSEL R17, R16, RZ, P0 ;  /* 0x000000ff10117208 */ /* 0x000fe40000000000 */
[----:B------:R-:W-:-:S03]  /*01b0*/  ISETP.GE.AND P0, PT, R0, UR5, PT ;  /* 0x0000000500007c0c */ /* 0x000fc6000bf06270 */
[----:B------:R0:W-:Y:S10]  /*01c0*/  STG.E desc[UR6][R12.64], R17 ;  /* 0x000000110c007986 */ /* 0x0001f4000c101906 */
[----:B------:R-:W-:Y:S05]  /*01d0*/  @!P0 BRA `(.L_x_2) ;  /* 0xfffffffc00c88947 */ /* 0x000fea000383ffff */
[----:B------:R-:W-:Y:S05]  /*01e0*/  EXIT ;  /* 0x000000000000794d */ /* 0x000fea0003800000 */
.L_x_3:
        /* <DEDUP_REMOVED lines=9> */
.L_x_71:


//--------------------- .text.extend              --------------------------
	.section	.text.extend,"ax",@progbits
	.align	128
        .global         extend
        .type           extend,@function
        .size           extend,(.L_x_68 - extend)
        .other          extend,@"STO_CUDA_ENTRY STV_DEFAULT"
extend:
.text.extend:
        /* <DEDUP_REMOVED lines=10> */
[----:B------:R-:W2:Y:S01]  /*00a0*/  LDCU.64 UR6, c[0x0][0x358] ;  /* 0x00006b00ff0677ac */ /* 0x000ea20008000a00 */
[----:B------:R-:W3:Y:S01]  /*00b0*/  LDCU UR5, c[0x0][0x398] ;  /* 0x00007300ff0577ac */ /* 0x000ee20008000800 */
[----:B-1----:R-:W-:-:S07]  /*00c0*/  IMAD R2, R2, UR4, RZ ;  /* 0x0000000402027c24 */ /* 0x002fce000f8e02ff */
.L_x_6:
[----:B-1----:R-:W1:Y:S08]  /*00d0*/  LDC.64 R10, c[0x0][0x388] ;  /* 0x0000e200ff0a7b82 */ /* 0x002e700000000a00 */
[----:B------:R-:W4:Y:S01]  /*00e0*/  LDC.64 R12, c[0x0][0x390] ;  /* 0x0000e400ff0c7b82 */ /* 0x000f220000000a00 */
[----:B0-----:R-:W-:-:S05]  /*00f0*/  IMAD.WIDE R6, R9, 0x4, R4 ;  /* 0x0000000409067825 */ /* 0x001fca00078e0204 */
[----:B--2---:R-:W2:Y:S04]  /*0100*/  LDG.E R0, desc[UR6][R6.64] ;  /* 0x0000000606007981 */ /* 0x004ea8000c1e1900 */
[----:B-1----:R-:W5:Y:S04]  /*0110*/  LDG.E R11, desc[UR6][R10.64] ;  /* 0x000000060a0b7981 */ /* 0x002f68000c1e1900 */
[----:B----4-:R-:W5:Y:S01]  /*0120*/  LDG.E R12, desc[UR6][R12.64] ;  /* 0x000000060c0c7981 */ /* 0x010f62000c1e1900 */
[----:B------:R-:W-:Y:S01]  /*0130*/  IMAD.IADD R9, R2, 0x1, R9 ;  /* 0x0000000102097824 */ /* 0x000fe200078e0209 */
[----:B------:R-:W-:Y:S04]  /*0140*/  BSSY.RECONVERGENT B0, `(.L_x_4) ;  /* 0x0000010000007945 */ /* 0x000fe80003800200 */
[----:B---3--:R-:W-:Y:S01]  /*0150*/  ISETP.GE.AND P2, PT, R9, UR5, PT ;  /* 0x0000000509007c0c */ /* 0x008fe2000bf46270 */
[----:B-----5:R-:W-:-:S04]  /*0160*/  FADD R3, -R11, R12 ;  /* 0x0000000c0b037221 */ /* 0x020fc80000000100 */
[----:B------:R-:W0:Y:S01]  /*0170*/  MUFU.RCP R8, R3 ;  /* 0x0000000300087308 */ /* 0x000e220000001000 */
[----:B--2---:R-:W-:-:S04]  /*0180*/  FADD R0, R0, -R11 ;  /* 0x8000000b00007221 */ /* 0x004fc80000000000 */
[----:B------:R-:W-:-:S04]  /*0190*/  FMUL R0, R0, 5 ;  /* 0x40a0000000007820 */ /* 0x000fc80000400000 */
[----:B------:R-:W1:Y:S01]  /*01a0*/  FCHK P0, R0, R3 ;  /* 0x0000000300007302 */ /* 0x000e620000000000 */
[----:B0-----:R-:W-:-:S04]  /*01b0*/  FFMA R15, -R3, R8, 1 ;  /* 0x3f800000030f7423 */ /* 0x001fc80000000108 */
[----:B------:R-:W-:-:S04]  /*01c0*/  FFMA R15, R8, R15, R8 ;  /* 0x0000000f080f7223 */ /* 0x000fc80000000008 */
[----:B------:R-:W-:-:S04]  /*01d0*/  FFMA R8, R0, R15, RZ ;  /* 0x0000000f00087223 */ /* 0x000fc800000000ff */
[----:B------:R-:W-:-:S04]  /*01e0*/  FFMA R10, -R3, R8, R0 ;  /* 0x00000008030a7223 */ /* 0x000fc80000000100 */
[----:B------:R-:W-:Y:S01]  /*01f0*/  FFMA R8, R15, R10, R8 ;  /* 0x0000000a0f087223 */ /* 0x000fe20000000008 */
[----:B-1----:R-:W-:Y:S06]  /*0200*/  @!P0 BRA `(.L_x_5) ;  /* 0x00000000000c8947 */ /* 0x002fec0003800000 */
[----:B------:R-:W-:-:S07]  /*0210*/  MOV R8, 0x230 ;  /* 0x0000023000087802 */ /* 0x000fce0000000f00 */
[----:B------:R-:W-:Y:S05]  /*0220*/  CALL.REL.NOINC `($__internal_0_$__cuda_sm3x_div_rn_noftz_f32_slowpath) ;  /* 0x0000000000187944 */ /* 0x000fea0003c00000 */
[----:B------:R-:W-:-:S07]  /*0230*/  IMAD.MOV.U32 R8, RZ, RZ, R0 ;  /* 0x000000ffff087224 */ /* 0x000fce00078e0000 */
.L_x_5:
[----:B------:R-:W-:Y:S05]  /*0240*/  BSYNC.RECONVERGENT B0 ;  /* 0x0000000000007941 */ /* 0x000fea0003800200 */
.L_x_4:
[----:B------:R-:W-:-:S05]  /*0250*/  FMNMX.NAN R3, R8, 1, PT ;  /* 0x3f80000008037809 */ /* 0x000fca0003820000 */
[----:B------:R1:W-:Y:S01]  /*0260*/  STG.E desc[UR6][R6.64], R3 ;  /* 0x0000000306007986 */ /* 0x0003e2000c101906 */
[----:B------:R-:W-:Y:S05]  /*0270*/  @!P2 BRA `(.L_x_6) ;  /* 0xfffffffc0094a947 */ /* 0x000fea000383ffff */
[----:B------:R-:W-:Y:S05]  /*0280*/  EXIT ;  /* 0x000000000000794d */ /* 0x000fea0003800000 */
        .weak           $__internal_0_$__cuda_sm3x_div_rn_noftz_f32_slowpath
        .type           $__internal_0_$__cuda_sm3x_div_rn_noftz_f32_slowpath,@function
        .size           $__internal_0_$__cuda_sm3x_div_rn_noftz_f32_slowpath,(.L_x_68 - $__internal_0_$__cuda_sm3x_div_rn_noftz_f32_slowpath)
$__internal_0_$__cuda_sm3x_div_rn_noftz_f32_slowpath:
[--C-:B------:R-:W-:Y:S01]  /*0290*/  SHF.R.U32.HI R11, RZ, 0x17, R3.reuse ;  /* 0x00000017ff0b7819 */ /* 0x100fe20000011603 */
[----:B------:R-:W-:Y:S01]  /*02a0*/  BSSY.RECONVERGENT B1, `(.L_x_7) ;  /* 0x0000064000017945 */ /* 0x000fe20003800200 */
[--C-:B------:R-:W-:Y:S01]  /*02b0*/  SHF.R.U32.HI R10, RZ, 0x17, R0.reuse ;  /* 0x00000017ff0a7819 */ /* 0x100fe20000011600 */
[----:B------:R-:W-:Y:S01]  /*02c0*/  IMAD.MOV.U32 R12, RZ, RZ, R0 ;  /* 0x000000ffff0c7224 */ /* 0x000fe200078e0000 */
[----:B------:R-:W-:Y:S01]  /*02d0*/  LOP3.LUT R11, R11, 0xff, RZ, 0xc0, !PT ;  /* 0x000000ff0b0b7812 */ /* 0x000fe200078ec0ff */
[----:B------:R-:W-:Y:S01]  /*02e0*/  IMAD.MOV.U32 R13, RZ, RZ, R3 ;  /* 0x000000ffff0d7224 */ /* 0x000fe200078e0003 */
[----:B------:R-:W-:-:S03]  /*02f0*/  LOP3.LUT R16, R10, 0xff, RZ, 0xc0, !PT ;  /* 0x000000ff0a107812 */ /* 0x000fc600078ec0ff */
[----:B------:R-:W-:Y:S02]  /*0300*/  VIADD R14, R11, 0xffffffff ;  /* 0xffffffff0b0e7836 */ /* 0x000fe40000000000 */
[----:B------:R-:W-:-:S03]  /*0310*/  VIADD R15, R16, 0xffffffff ;  /* 0xffffffff100f7836 */ /* 0x000fc60000000000 */
[----:B------:R-:W-:-:S04]  /*0320*/  ISETP.GT.U32.AND P0, PT, R14, 0xfd, PT ;  /* 0x000000fd0e00780c */ /* 0x000fc80003f04070 */
[----:B------:R-:W-:-:S13]  /*0330*/  ISETP.GT.U32.OR P0, PT, R15, 0xfd, P0 ;  /* 0x000000fd0f00780c */ /* 0x000fda0000704470 */
[----:B------:R-:W-:Y:S01]  /*0340*/  @!P0 IMAD.MOV.U32 R10, RZ, RZ, RZ ;  /* 0x000000ffff0a8224 */ /* 0x000fe200078e00ff */
[----:B------:R-:W-:Y:S06]  /*0350*/  @!P0 BRA `(.L_x_8) ;  /* 0x00000000005c8947 */ /* 0x000fec0003800000 */
[----:B------:R-:W-:Y:S02]  /*0360*/  FSETP.GTU.FTZ.AND P0, PT, |R0|, +INF , PT ;  /* 0x7f8000000000780b */ /* 0x000fe40003f1c200 */
[----:B------:R-:W-:-:S04]  /*0370*/  FSETP.GTU.FTZ.AND P1, PT, |R3|, +INF , PT ;  /* 0x7f8000000300780b */ /* 0x000fc80003f3c200 */
[----:B------:R-:W-:-:S13]  /*0380*/  PLOP3.LUT P0, PT, P0, P1, PT, 0xf8, 0x8f ;  /* 0x00000000008f781c */ /* 0x000fda0000703f70 */
[----:B------:R-:W-:Y:S05]  /*0390*/  @P0 BRA `(.L_x_9) ;  /* 0x00000004004c0947 */ /* 0x000fea0003800000 */
[----:B------:R-:W-:-:S13]  /*03a0*/  LOP3.LUT P0, RZ, R13, 0x7fffffff, R12, 0xc8, !PT ;  /* 0x7fffffff0dff7812 */ /* 0x000fda000780c80c */
[----:B------:R-:W-:Y:S05]  /*03b0*/  @!P0 BRA `(.L_x_10) ;  /* 0x00000004003c8947 */ /* 0x000fea0003800000 */
[C---:B------:R-:W-:Y:S02]  /*03c0*/  FSETP.NEU.FTZ.AND P3, PT, |R0|.reuse, +INF , PT ;  /* 0x7f8000000000780b */ /* 0x040fe40003f7d200 */
[----:B------:R-:W-:Y:S02]  /*03d0*/  FSETP.NEU.FTZ.AND P1, PT, |R3|, +INF , PT ;  /* 0x7f8000000300780b */ /* 0x000fe40003f3d200 */
[----:B------:R-:W-:-:S11]  /*03e0*/  FSETP.NEU.FTZ.AND P0, PT, |R0|, +INF , PT ;  /* 0x7f8000000000780b */ /* 0x000fd60003f1d200 */
[----:B------:R-:W-:Y:S05]  /*03f0*/  @!P1 BRA !P3, `(.L_x_10) ;  /* 0x00000004002c9947 */ /* 0x000fea0005800000 */
[----:B------:R-:W-:-:S04]  /*0400*/  LOP3.LUT P3, RZ, R12, 0x7fffffff, RZ, 0xc0, !PT ;  /* 0x7fffffff0cff7812 */ /* 0x000fc8000786c0ff */
[----:B------:R-:W-:-:S13]  /*0410*/  PLOP3.LUT P1, PT, P1, P3, PT, 0x2f, 0xf2 ;  /* 0x0000000000f2781c */ /* 0x000fda0000f26577 */
[----:B------:R-:W-:Y:S05]  /*0420*/  @P1 BRA `(.L_x_11) ;  /* 0x0000000400181947 */ /* 0x000fea0003800000 */
[----:B------:R-:W-:-:S04]  /*0430*/  LOP3.LUT P1, RZ, R13, 0x7fffffff, RZ, 0xc0, !PT ;  /* 0x7fffffff0dff7812 */ /* 0x000fc8000782c0ff */
[----:B------:R-:W-:-:S13]  /*0440*/  PLOP3.LUT P0, PT, P0, P1, PT, 0x2f, 0xf2 ;  /* 0x0000000000f2781c */ /* 0x000fda0000702577 */
[----:B------:R-:W-:Y:S05]  /*0450*/  @P0 BRA `(.L_x_12) ;  /* 0x0000000400000947 */ /* 0x000fea0003800000 */
[----:B------:R-:W-:Y:S02]  /*0460*/  ISETP.GE.AND P0, PT, R15, RZ, PT ;  /* 0x000000ff0f00720c */ /* 0x000fe40003f06270 */
[----:B------:R-:W-:-:S11]  /*0470*/  ISETP.GE.AND P1, PT, R14, RZ, PT ;  /* 0x000000ff0e00720c */ /* 0x000fd60003f26270 */
[----:B------:R-:W-:Y:S02]  /*0480*/  @P0 IMAD.MOV.U32 R10, RZ, RZ, RZ ;  /* 0x000000ffff0a0224 */ /* 0x000fe400078e00ff */
[----:B------:R-:W-:Y:S01]  /*0490*/  @!P0 FFMA R12, R0, 1.84467440737095516160e+19, RZ ;  /* 0x5f800000000c8823 */ /* 0x000fe200000000ff */
[----:B------:R-:W-:Y:S02]  /*04a0*/  @!P0 IMAD.MOV.U32 R10, RZ, RZ, -0x40 ;  /* 0xffffffc0ff0a8424 */ /* 0x000fe400078e00ff */
[----:B------:R-:W-:Y:S02]  /*04b0*/  @!P1 FFMA R13, R3, 1.84467440737095516160e+19, RZ ;  /* 0x5f800000030d9823 */ /* 0x000fe400000000ff */
[----:B------:R-:W-:-:S07]  /*04c0*/  @!P1 VIADD R10, R10, 0x40 ;  /* 0x000000400a0a9836 */ /* 0x000fce0000000000 */
.L_x_8:
[----:B------:R-:W-:Y:S01]  /*04d0*/  LEA R0, R11, 0xc0800000, 0x17 ;  /* 0xc08000000b007811 */ /* 0x000fe200078eb8ff */
[----:B------:R-:W-:Y:S01]  /*04e0*/  VIADD R3, R16, 0xffffff81 ;  /* 0xffffff8110037836 */ /* 0x000fe20000000000 */
[----:B------:R-:W-:Y:S03]  /*04f0*/  BSSY.RECONVERGENT B2, `(.L_x_13) ;  /* 0x0000035000027945 */ /* 0x000fe60003800200 */
[----:B------:R-:W-:Y:S01]  /*0500*/  IMAD.IADD R13, R13, 0x1, -R0 ;  /* 0x000000010d0d7824 */ /* 0x000fe200078e0a00 */
[C---:B------:R-:W-:Y:S01]  /*0510*/  IADD3 R11, PT, PT, R3.reuse, 0x7f, -R11 ;  /* 0x0000007f030b7810 */ /* 0x040fe20007ffe80b */
[----:B------:R-:W-:Y:S02]  /*0520*/  IMAD R0, R3, -0x800000, R12 ;  /* 0xff80000003007824 */ /* 0x000fe400078e020c */
[----:B------:R-:W0:Y:S01]  /*0530*/  MUFU.RCP R14, R13 ;  /* 0x0000000d000e7308 */ /* 0x000e220000001000 */
[----:B------:R-:W-:Y:S01]  /*0540*/  FADD.FTZ R15, -R13, -RZ ;  /* 0x800000ff0d0f7221 */ /* 0x000fe20000010100 */
[----:B------:R-:W-:-:S03]  /*0550*/  IMAD.IADD R11, R11, 0x1, R10 ;  /* 0x000000010b0b7824 */ /* 0x000fc600078e020a */
[----:B0-----:R-:W-:-:S04]  /*0560*/  FFMA R17, R14, R15, 1 ;  /* 0x3f8000000e117423 */ /* 0x001fc8000000000f */
[----:B------:R-:W-:-:S04]  /*0570*/  FFMA R19, R14, R17, R14 ;  /* 0x000000110e137223 */ /* 0x000fc8000000000e */
[----:B------:R-:W-:-:S04]  /*0580*/  FFMA R12, R0, R19, RZ ;  /* 0x00000013000c7223 */ /* 0x000fc800000000ff */
[----:B------:R-:W-:-:S04]  /*0590*/  FFMA R17, R15, R12, R0 ;  /* 0x0000000c0f117223 */ /* 0x000fc80000000000 */
[----:B------:R-:W-:-:S04]  /*05a0*/  FFMA R12, R19, R17, R12 ;  /* 0x00000011130c7223 */ /* 0x000fc8000000000c */
[----:B------:R-:W-:-:S04]  /*05b0*/  FFMA R15, R15, R12, R0 ;  /* 0x0000000c0f0f7223 */ /* 0x000fc80000000000 */
[----:B------:R-:W-:-:S05]  /*05c0*/  FFMA R0, R19, R15, R12 ;  /* 0x0000000f13007223 */ /* 0x000fca000000000c */
[----:B------:R-:W-:-:S04]  /*05d0*/  SHF.R.U32.HI R3, RZ, 0x17, R0 ;  /* 0x00000017ff037819 */ /* 0x000fc80000011600 */
[----:B------:R-:W-:-:S05]  /*05e0*/  LOP3.LUT R3, R3, 0xff, RZ, 0xc0, !PT ;  /* 0x000000ff03037812 */ /* 0x000fca00078ec0ff */
[----:B------:R-:W-:-:S04]  /*05f0*/  IMAD.IADD R13, R3, 0x1, R11 ;  /* 0x00000001030d7824 */ /* 0x000fc800078e020b */
[----:B------:R-:W-:-:S05]  /*0600*/  VIADD R3, R13, 0xffffffff ;  /* 0xffffffff0d037836 */ /* 0x000fca0000000000 */
[----:B------:R-:W-:-:S13]  /*0610*/  ISETP.GE.U32.AND P0, PT, R3, 0xfe, PT ;  /* 0x000000fe0300780c */ /* 0x000fda0003f06070 */
[----:B------:R-:W-:Y:S05]  /*0620*/  @!P0 BRA `(.L_x_14) ;  /* 0x0000000000808947 */ /* 0x000fea0003800000 */
[----:B------:R-:W-:-:S13]  /*0630*/  ISETP.GT.AND P0, PT, R13, 0xfe, PT ;  /* 0x000000fe0d00780c */ /* 0x000fda0003f04270 */
[----:B------:R-:W-:Y:S05]  /*0640*/  @P0 BRA `(.L_x_15) ;  /* 0x00000000006c0947 */ /* 0x000fea0003800000 */
[----:B------:R-:W-:-:S13]  /*0650*/  ISETP.GE.AND P0, PT, R13, 0x1, PT ;  /* 0x000000010d00780c */ /* 0x000fda0003f06270 */
[----:B------:R-:W-:Y:S05]  /*0660*/  @P0 BRA `(.L_x_16) ;  /* 0x0000000000740947 */ /* 0x000fea0003800000 */
[----:B------:R-:W-:Y:S02]  /*0670*/  ISETP.GE.AND P0, PT, R13, -0x18, PT ;  /* 0xffffffe80d00780c */ /* 0x000fe40003f06270 */
[----:B------:R-:W-:-:S11]  /*0680*/  LOP3.LUT R0, R0, 0x80000000, RZ, 0xc0, !PT ;  /* 0x8000000000007812 */ /* 0x000fd600078ec0ff */
[----:B------:R-:W-:Y:S05]  /*0690*/  @!P0 BRA `(.L_x_16) ;  /* 0x0000000000688947 */ /* 0x000fea0003800000 */
[CCC-:B------:R-:W-:Y:S01]  /*06a0*/  FFMA.RZ R3, R19.reuse, R15.reuse, R12.reuse ;  /* 0x0000000f13037223 */ /* 0x1c0fe2000000c00c */
[-CC-:B------:R-:W-:Y:S01]  /*06b0*/  FFMA.RM R10, R19, R15.reuse, R12.reuse ;  /* 0x0000000f130a7223 */ /* 0x180fe2000000400c */
[C---:B------:R-:W-:Y:S02]  /*06c0*/  ISETP.NE.AND P3, PT, R13.reuse, RZ, PT ;  /* 0x000000ff0d00720c */ /* 0x040fe40003f65270 */
[----:B------:R-:W-:Y:S02]  /*06d0*/  ISETP.NE.AND P1, PT, R13, RZ, PT ;  /* 0x000000ff0d00720c */ /* 0x000fe40003f25270 */
[----:B------:R-:W-:Y:S01]  /*06e0*/  LOP3.LUT R11, R3, 0x7fffff, RZ, 0xc0, !PT ;  /* 0x007fffff030b7812 */ /* 0x000fe200078ec0ff */
[----:B------:R-:W-:Y:S01]  /*06f0*/  FFMA.RP R3, R19, R15, R12 ;  /* 0x0000000f13037223 */ /* 0x000fe2000000800c */
[----:B------:R-:W-:Y:S02]  /*0700*/  VIADD R12, R13, 0x20 ;  /* 0x000000200d0c7836 */ /* 0x000fe40000000000 */
[----:B------:R-:W-:Y:S01]  /*0710*/  LOP3.LUT R11, R11, 0x800000, RZ, 0xfc, !PT ;  /* 0x008000000b0b7812 */ /* 0x000fe200078efcff */
[----:B------:R-:W-:Y:S01]  /*0720*/  IMAD.MOV R13, RZ, RZ, -R13 ;  /* 0x000000ffff0d7224 */ /* 0x000fe200078e0a0d */
[----:B------:R-:W-:-:S02]  /*0730*/  FSETP.NEU.FTZ.AND P0, PT, R3, R10, PT ;  /* 0x0000000a0300720b */ /* 0x000fc40003f1d000 */
[----:B------:R-:W-:Y:S02]  /*0740*/  SHF.L.U32 R12, R11, R12, RZ ;  /* 0x0000000c0b0c7219 */ /* 0x000fe400000006ff */
[----:B------:R-:W-:Y:S02]  /*0750*/  SEL R10, R13, RZ, P3 ;  /* 0x000000ff0d0a7207 */ /* 0x000fe40001800000 */
[----:B------:R-:W-:Y:S02]  /*0760*/  ISETP.NE.AND P1, PT, R12, RZ, P1 ;  /* 0x000000ff0c00720c */ /* 0x000fe40000f25270 */
[----:B------:R-:W-:Y:S02]  /*0770*/  SHF.R.U32.HI R10, RZ, R10, R11 ;  /* 0x0000000aff0a7219 */ /* 0x000fe4000001160b */
[----:B------:R-:W-:Y:S02]  /*0780*/  PLOP3.LUT P0, PT, P0, P1, PT, 0xf8, 0x8f ;  /* 0x00000000008f781c */ /* 0x000fe40000703f70 */
[----:B------:R-:W-:-:S02]  /*0790*/  SHF.R.U32.HI R12, RZ, 0x1, R10 ;  /* 0x00000001ff0c7819 */ /* 0x000fc4000001160a */
[----:B------:R-:W-:-:S04]  /*07a0*/  SEL R3, RZ, 0x1, !P0 ;  /* 0x00000001ff037807 */ /* 0x000fc80004000000 */
[----:B------:R-:W-:-:S04]  /*07b0*/  LOP3.LUT R3, R3, 0x1, R12, 0xf8, !PT ;  /* 0x0000000103037812 */ /* 0x000fc800078ef80c */
[----:B------:R-:W-:-:S05]  /*07c0*/  LOP3.LUT R3, R3, R10, RZ, 0xc0, !PT ;  /* 0x0000000a03037212 */ /* 0x000fca00078ec0ff */
[----:B------:R-:W-:-:S05]  /*07d0*/  IMAD.IADD R3, R12, 0x1, R3 ;  /* 0x000000010c037824 */ /* 0x000fca00078e0203 */
[----:B------:R-:W-:Y:S01]  /*07e0*/  LOP3.LUT R0, R3, R0, RZ, 0xfc, !PT ;  /* 0x0000000003007212 */ /* 0x000fe200078efcff */
[----:B------:R-:W-:Y:S06]  /*07f0*/  BRA `(.L_x_16) ;  /* 0x0000000000107947 */ /* 0x000fec0003800000 */
.L_x_15:
[----:B------:R-:W-:-:S04]  /*0800*/  LOP3.LUT R0, R0, 0x80000000, RZ, 0xc0, !PT ;  /* 0x8000000000007812 */ /* 0x000fc800078ec0ff */
[----:B------:R-:W-:Y:S01]  /*0810*/  LOP3.LUT R0, R0, 0x7f800000, RZ, 0xfc, !PT ;  /* 0x7f80000000007812 */ /* 0x000fe200078efcff */
[----:B------:R-:W-:Y:S06]  /*0820*/  BRA `(.L_x_16) ;  /* 0x0000000000047947 */ /* 0x000fec0003800000 */
.L_x_14:
[----:B------:R-:W-:-:S07]  /*0830*/  IMAD R0, R11, 0x800000, R0 ;  /* 0x008000000b007824 */ /* 0x000fce00078e0200 */
.L_x_16:
[----:B------:R-:W-:Y:S05]  /*0840*/  BSYNC.RECONVERGENT B2 ;  /* 0x0000000000027941 */ /* 0x000fea0003800200 */
.L_x_13:
[----:B------:R-:W-:Y:S05]  /*0850*/  BRA `(.L_x_17) ;  /* 0x0000000000207947 */ /* 0x000fea0003800000 */
.L_x_12:
[----:B------:R-:W-:-:S04]  /*0860*/  LOP3.LUT R0, R13, 0x80000000, R12, 0x48, !PT ;  /* 0x800000000d007812 */ /* 0x000fc800078e480c */
[----:B------:R-:W-:Y:S01]  /*0870*/  LOP3.LUT R0, R0, 0x7f800000, RZ, 0xfc, !PT ;  /* 0x7f80000000007812 */ /* 0x000fe200078efcff */
[----:B------:R-:W-:Y:S06]  /*0880*/  BRA `(.L_x_17) ;  /* 0x0000000000147947 */ /* 0x000fec0003800000 */
.L_x_11:
[----:B------:R-:W-:Y:S01]  /*0890*/  LOP3.LUT R0, R13, 0x80000000, R12, 0x48, !PT ;  /* 0x800000000d007812 */ /* 0x000fe200078e480c */
[----:B------:R-:W-:Y:S06]  /*08a0*/  BRA `(.L_x_17) ;  /* 0x00000000000c7947 */ /* 0x000fec0003800000 */
.L_x_10:
[----:B------:R-:W0:Y:S01]  /*08b0*/  MUFU.RSQ R0, -QNAN ;  /* 0xffc0000000007908 */ /* 0x000e220000001400 */
[----:B------:R-:W-:Y:S05]  /*08c0*/  BRA `(.L_x_17) ;  /* 0x0000000000047947 */ /* 0x000fea0003800000 */
.L_x_9:
[----:B------:R-:W-:-:S07]  /*08d0*/  FADD.FTZ R0, R0, R3 ;  /* 0x0000000300007221 */ /* 0x000fce0000010000 */
.L_x_17:
[----:B------:R-:W-:Y:S05]  /*08e0*/  BSYNC.RECONVERGENT B1 ;  /* 0x0000000000017941 */ /* 0x000fea0003800200 */
.L_x_7:
[----:B------:R-:W-:Y:S02]  /*08f0*/  IMAD.MOV.U32 R10, RZ, RZ, R8 ;  /* 0x000000ffff0a7224 */ /* 0x000fe400078e0008 */
[----:B------:R-:W-:-:S04]  /*0900*/  IMAD.MOV.U32 R11, RZ, RZ, 0x0 ;  /* 0x00000000ff0b7424 */ /* 0x000fc800078e00ff */
[----:B0-----:R-:W-:Y:S05]  /*0910*/  RET.REL.NODEC R10 `(extend) ;  /* 0xfffffff40ab87950 */ /* 0x001fea0003c3ffff */
.L_x_18:
        /* <DEDUP_REMOVED lines=14> */
.L_x_68:


//--------------------- .text.minimum_kernel      --------------------------
	.section	.text.minimum_kernel,"ax",@progbits
	.align	128
        .global         minimum_kernel
        .type           minimum_kernel,@function
        .size           minimum_kernel,(.L_x_73 - minimum_kernel)
        .other          minimum_kernel,@"STO_CUDA_ENTRY STV_DEFAULT"
minimum_kernel:
.text.minimum_kernel:
[----:B------:R-:W-:Y:S01]  /*0000*/  LDC R1, c[0x0][0x37c] ;  /* 0x0000df00ff017b82 */ /* 0x000fe20000000800 */
[----:B------:R-:W0:Y:S07]  /*0010*/  S2R R8, SR_TID.X ;  /* 0x0000000000087919 */ /* 0x000e2e0000002100 */
[----:B------:R-:W0:Y:S01]  /*0020*/  S2UR UR4, SR_CTAID.X ;  /* 0x00000000000479c3 */ /* 0x000e220000002500 */
[----:B------:R-:W1:Y:S01]  /*0030*/  LDCU UR7, c[0x0][0x390] ;  /* 0x00007200ff0777ac */ /* 0x000e620008000800 */
[----:B------:R-:W-:Y:S01]  /*0040*/  BSSY.RECONVERGENT B0, `(.L_x_19) ;  /* 0x0000011000007945 */ /* 0x000fe20003800200 */
[----:B------:R-:W-:-:S05]  /*0050*/  IMAD.MOV.U32 R6, RZ, RZ, 0x447a0000 ;  /* 0x447a0000ff067424 */ /* 0x000fca00078e00ff */
[----:B------:R-:W0:Y:S02]  /*0060*/  LDC R7, c[0x0][0x360] ;  /* 0x0000d800ff077b82 */ /* 0x000e240000000800 */
[----:B0-----:R-:W-:Y:S01]  /*0070*/  IMAD R0, R7, UR4, R8 ;  /* 0x0000000407007c24 */ /* 0x001fe2000f8e0208 */
[----:B------:R-:W0:Y:S04]  /*0080*/  LDCU.64 UR4, c[0x0][0x358] ;  /* 0x00006b00ff0477ac */ /* 0x000e280008000a00 */
[----:B-1----:R-:W-:-:S13]  /*0090*/  ISETP.GE.AND P0, PT, R0, UR7, PT ;  /* 0x0000000700007c0c */ /* 0x002fda000bf06270 */
[----:B------:R-:W-:Y:S05]  /*00a0*/  @P0 BRA `(.L_x_20) ;  /* 0x0000000000280947 */ /* 0x000fea0003800000 */
[----:B------:R-:W1:Y:S01]  /*00b0*/  LDC.64 R4, c[0x0][0x380] ;  /* 0x0000e000ff047b82 */ /* 0x000e620000000a00 */
[----:B------:R-:W2:Y:S01]  /*00c0*/  LDCU UR6, c[0x0][0x370] ;  /* 0x00006e00ff0677ac */ /* 0x000ea20008000800 */
[----:B------:R-:W-:Y:S02]  /*00d0*/  IMAD.MOV.U32 R6, RZ, RZ, 0x447a0000 ;  /* 0x447a0000ff067424 */ /* 0x000fe400078e00ff */
[----:B--2---:R-:W-:-:S07]  /*00e0*/  IMAD R7, R7, UR6, RZ ;  /* 0x0000000607077c24 */ /* 0x004fce000f8e02ff */
.L_x_21:
[----:B-1----:R-:W-:-:S06]  /*00f0*/  IMAD.WIDE R2, R0, 0x4, R4 ;  /* 0x0000000400027825 */ /* 0x002fcc00078e0204 */
[----:B0-----:R-:W2:Y:S01]  /*0100*/  LDG.E R3, desc[UR4][R2.64] ;  /* 0x0000000402037981 */ /* 0x001ea2000c1e1900 */
[----:B------:R-:W-:-:S05]  /*0110*/  IMAD.IADD R0, R7, 0x1, R0 ;  /* 0x0000000107007824 */ /* 0x000fca00078e0200 */
[----:B------:R-:W-:Y:S02]  /*0120*/  ISETP.GE.AND P0, PT, R0, UR7, PT ;  /* 0x0000000700007c0c */ /* 0x000fe4000bf06270 */
[----:B--2---:R-:W-:-:S11]  /*0130*/  FMNMX R6, R3, R6, PT ;  /* 0x0000000603067209 */ /* 0x004fd60003800000 */
[----:B------:R-:W-:Y:S05]  /*0140*/  @!P0 BRA `(.L_x_21) ;  /* 0xfffffffc00e88947 */ /* 0x000fea000383ffff */
.L_x_20:
[----:B0-----:R-:W-:Y:S05]  /*0150*/  BSYNC.RECONVERGENT B0 ;  /* 0x0000000000007941 */ /* 0x001fea0003800200 */
.L_x_19:
[----:B------:R-:W0:Y:S01]  /*0160*/  SHFL.DOWN PT, R3, R6, 0x10, 0x1f ;  /* 0x0a001f0006037f89 */ /* 0x000e2200000e0000 */
[----:B------:R-:W-:Y:S02]  /*0170*/  LOP3.LUT P0, RZ, R8, 0x1f, RZ, 0xc0, !PT ;  /* 0x0000001f08ff7812 */ /* 0x000fe4000780c0ff */
[----:B0-----:R-:W-:-:S05]  /*0180*/  FMNMX R3, R3, R6, PT ;  /* 0x0000000603037209 */ /* 0x001fca0003800000 */
[----:B------:R-:W0:Y:S02]  /*0190*/  SHFL.DOWN PT, R0, R3, 0x8, 0x1f ;  /* 0x09001f0003007f89 */ /* 0x000e2400000e0000 */
[----:B0-----:R-:W-:-:S05]  /*01a0*/  FMNMX R0, R3, R0, PT ;  /* 0x0000000003007209 */ /* 0x001fca0003800000 */
[----:B------:R-:W0:Y:S02]  /*01b0*/  SHFL.DOWN PT, R5, R0, 0x4, 0x1f ;  /* 0x08801f0000057f89 */ /* 0x000e2400000e0000 */
[----:B0-----:R-:W-:-:S05]  /*01c0*/  FMNMX R5, R0, R5, PT ;  /* 0x0000000500057209 */ /* 0x001fca0003800000 */
[----:B------:R-:W0:Y:S02]  /*01d0*/  SHFL.DOWN PT, R2, R5, 0x2, 0x1f ;  /* 0x08401f0005027f89 */ /* 0x000e2400000e0000 */
[----:B0-----:R-:W-:-:S05]  /*01e0*/  FMNMX R4, R5, R2, PT ;  /* 0x0000000205047209 */ /* 0x001fca0003800000 */
[----:B------:R0:W1:Y:S01]  /*01f0*/  SHFL.DOWN PT, R7, R4, 0x1, 0x1f ;  /* 0x08201f0004077f89 */ /* 0x00006200000e0000 */
[----:B------:R-:W-:Y:S05]  /*0200*/  @P0 EXIT ;  /* 0x000000000000094d */ /* 0x000fea0003800000 */
[----:B------:R-:W2:Y:S02]  /*0210*/  LDC.64 R2, c[0x0][0x388] ;  /* 0x0000e200ff027b82 */ /* 0x000ea40000000a00 */
[----:B--2---:R-:W2:Y:S01]  /*0220*/  LDG.E R0, desc[UR4][R2.64] ;  /* 0x0000000402007981 */ /* 0x004ea2000c1e1900 */
[----:B-1----:R-:W-:-:S04]  /*0230*/  FMNMX R7, R4, R7, PT ;  /* 0x0000000704077209 */ /* 0x002fc80003800000 */
[----:B--2---:R-:W-:-:S13]  /*0240*/  FSETP.GEU.AND P0, PT, R7, R0, PT ;  /* 0x000000000700720b */ /* 0x004fda0003f0e000 */
[----:B------:R-:W-:Y:S05]  /*0250*/  @P0 EXIT ;  /* 0x000000000000094d */ /* 0x000fea0003800000 */
[----:B------:R-:W-:-:S07]  /*0260*/  IMAD.MOV.U32 R6, RZ, RZ, R0 ;  /* 0x000000ffff067224 */ /* 0x000fce00078e0000 */
.L_x_22:
[----:B------:R-:W-:Y:S05]  /*0270*/  YIELD ;  /* 0x0000000000007946 */ /* 0x000fea0003800000 */
[----:B------:R-:W2:Y:S02]  /*0280*/  ATOMG.E.CAS.STRONG.GPU PT, R6, [R2], R6, R7 ;  /* 0x00000006020673a9 */ /* 0x000ea400001ee107 */
[----:B--2---:R-:W-:-:S13]  /*0290*/  FSETP.GEU.AND P0, PT, R7, R6, PT ;  /* 0x000000060700720b */ /* 0x004fda0003f0e000 */
[----:B------:R-:W-:Y:S05]  /*02a0*/  @!P0 BRA `(.L_x_22) ;  /* 0xfffffffc00f08947 */ /* 0x000fea000383ffff */
[----:B------:R-:W-:Y:S05]  /*02b0*/  EXIT ;  /* 0x000000000000794d */ /* 0x000fea0003800000 */
.L_x_23:
        /* <DEDUP_REMOVED lines=12> */
.L_x_73:


//--------------------- .text.maximum_kernel      --------------------------
	.section	.text.maximum_kernel,"ax",@progbits
	.align	128
        .global         maximum_kernel
        .type           maximum_kernel,@function
        .size           maximum_kernel,(.L_x_74 - maximum_kernel)
        .other          maximum_kernel,@"STO_CUDA_ENTRY STV_DEFAULT"
maximum_kernel:
.text.maximum_kernel:
[----:B------:R-:W-:Y:S01]  /*0000*/  LDC R1, c[0x0][0x37c] ;  /* 0x0000df00ff017b82 */ /* 0x000fe20000000800 */
[----:B------:R-:W0:Y:S07]  /*0010*/  S2R R8, SR_TID.X ;  /* 0x0000000000087919 */ /* 0x000e2e0000002100 */
[----:B------:R-:W0:Y:S01]  /*0020*/  S2UR UR4, SR_CTAID.X ;  /* 0x00000000000479c3 */ /* 0x000e220000002500 */
[----:B------:R-:W1:Y:S01]  /*0030*/  LDCU UR7, c[0x0][0x390] ;  /* 0x00007200ff0777ac */ /* 0x000e620008000800 */
[----:B------:R-:W-:Y:S01]  /*0040*/  BSSY.RECONVERGENT B0, `(.L_x_24) ;  /* 0x0000011000007945 */ /* 0x000fe20003800200 */
[----:B------:R-:W-:-:S05]  /*0050*/  IMAD.MOV.U32 R6, RZ, RZ, -0x3b860000 ;  /* 0xc47a0000ff067424 */ /* 0x000fca00078e00ff */
[----:B------:R-:W0:Y:S02]  /*0060*/  LDC R7, c[0x0][0x360] ;  /* 0x0000d800ff077b82 */ /* 0x000e240000000800 */
[----:B0-----:R-:W-:Y:S01]  /*0070*/  IMAD R0, R7, UR4, R8 ;  /* 0x0000000407007c24 */ /* 0x001fe2000f8e0208 */
[----:B------:R-:W0:Y:S04]  /*0080*/  LDCU.64 UR4, c[0x0][0x358] ;  /* 0x00006b00ff0477ac */ /* 0x000e280008000a00 */
[----:B-1----:R-:W-:-:S13]  /*0090*/  ISETP.GE.AND P0, PT, R0, UR7, PT ;  /* 0x0000000700007c0c */ /* 0x002fda000bf06270 */
[----:B------:R-:W-:Y:S05]  /*00a0*/  @P0 BRA `(.L_x_25) ;  /* 0x0000000000280947 */ /* 0x000fea0003800000 */
[----:B------:R-:W1:Y:S01]  /*00b0*/  LDC.64 R4, c[0x0][0x380] ;  /* 0x0000e000ff047b82 */ /* 0x000e620000000a00 */
[----:B------:R-:W2:Y:S01]  /*00c0*/  LDCU UR6, c[0x0][0x370] ;  /* 0x00006e00ff0677ac */ /* 0x000ea20008000800 */
[----:B------:R-:W-:Y:S02]  /*00d0*/  IMAD.MOV.U32 R6, RZ, RZ, -0x3b860000 ;  /* 0xc47a0000ff067424 */ /* 0x000fe400078e00ff */
[----:B--2---:R-:W-:-:S07]  /*00e0*/  IMAD R7, R7, UR6, RZ ;  /* 0x0000000607077c24 */ /* 0x004fce000f8e02ff */
.L_x_26:
[----:B-1----:R-:W-:-:S06]  /*00f0*/  IMAD.WIDE R2, R0, 0x4, R4 ;  /* 0x0000000400027825 */ /* 0x002fcc00078e0204 */
[----:B0-----:R-:W2:Y:S01]  /*0100*/  LDG.E R3, desc[UR4][R2.64] ;  /* 0x0000000402037981 */ /* 0x001ea2000c1e1900 */
[----:B------:R-:W-:-:S05]  /*0110*/  IMAD.IADD R0, R7, 0x1, R0 ;  /* 0x0000000107007824 */ /* 0x000fca00078e0200 */
[----:B------:R-:W-:Y:S02]  /*0120*/  ISETP.GE.AND P0, PT, R0, UR7, PT ;  /* 0x0000000700007c0c */ /* 0x000fe4000bf06270 */
[----:B--2---:R-:W-:-:S11]  /*0130*/  FMNMX R6, R3, R6, !PT ;  /* 0x0000000603067209 */ /* 0x004fd60007800000 */
[----:B------:R-:W-:Y:S05]  /*0140*/  @!P0 BRA `(.L_x_26) ;  /* 0xfffffffc00e88947 */ /* 0x000fea000383ffff */
.L_x_25:
[----:B0-----:R-:W-:Y:S05]  /*0150*/  BSYNC.RECONVERGENT B0 ;  /* 0x0000000000007941 */ /* 0x001fea0003800200 */
.L_x_24:
[----:B------:R-:W0:Y:S01]  /*0160*/  SHFL.DOWN PT, R3, R6, 0x10, 0x1f ;  /* 0x0a001f0006037f89 */ /* 0x000e2200000e0000 */
[----:B------:R-:W-:Y:S02]  /*0170*/  LOP3.LUT P0, RZ, R8, 0x1f, RZ, 0xc0, !PT ;  /* 0x0000001f08ff7812 */ /* 0x000fe4000780c0ff */
[----:B0-----:R-:W-:-:S05]  /*0180*/  FMNMX R3, R3, R6, !PT ;  /* 0x0000000603037209 */ /* 0x001fca0007800000 */
[----:B------:R-:W0:Y:S02]  /*0190*/  SHFL.DOWN PT, R0, R3, 0x8, 0x1f ;  /* 0x09001f0003007f89 */ /* 0x000e2400000e0000 */
[----:B0-----:R-:W-:-:S05]  /*01a0*/  FMNMX R0, R3, R0, !PT ;  /* 0x0000000003007209 */ /* 0x001fca0007800000 */
[----:B------:R-:W0:Y:S02]  /*01b0*/  SHFL.DOWN PT, R5, R0, 0x4, 0x1f ;  /* 0x08801f0000057f89 */ /* 0x000e2400000e0000 */
[----:B0-----:R-:W-:-:S05]  /*01c0*/  FMNMX R5, R0, R5, !PT ;  /* 0x0000000500057209 */ /* 0x001fca0007800000 */
[----:B------:R-:W0:Y:S02]  /*01d0*/  SHFL.DOWN PT, R2, R5, 0x2, 0x1f ;  /* 0x08401f0005027f89 */ /* 0x000e2400000e0000 */
[----:B0-----:R-:W-:-:S05]  /*01e0*/  FMNMX R4, R5, R2, !PT ;  /* 0x0000000205047209 */ /* 0x001fca0007800000 */
[----:B------:R0:W1:Y:S01]  /*01f0*/  SHFL.DOWN PT, R7, R4, 0x1, 0x1f ;  /* 0x08201f0004077f89 */ /* 0x00006200000e0000 */
[----:B------:R-:W-:Y:S05]  /*0200*/  @P0 EXIT ;  /* 0x000000000000094d */ /* 0x000fea0003800000 */
[----:B------:R-:W2:Y:S02]  /*0210*/  LDC.64 R2, c[0x0][0x388] ;  /* 0x0000e200ff027b82 */ /* 0x000ea40000000a00 */
[----:B--2---:R-:W2:Y:S01]  /*0220*/  LDG.E R0, desc[UR4][R2.64] ;  /* 0x0000000402007981 */ /* 0x004ea2000c1e1900 */
[----:B-1----:R-:W-:-:S04]  /*0230*/  FMNMX R7, R4, R7, !PT ;  /* 0x0000000704077209 */ /* 0x002fc80007800000 */
[----:B--2---:R-:W-:-:S13]  /*0240*/  FSETP.GT.AND P0, PT, R7, R0, PT ;  /* 0x000000000700720b */ /* 0x004fda0003f04000 */
[----:B------:R-:W-:Y:S05]  /*0250*/  @!P0 EXIT ;  /* 0x000000000000894d */ /* 0x000fea0003800000 */
[----:B------:R-:W-:-:S07]  /*0260*/  IMAD.MOV.U32 R6, RZ, RZ, R0 ;  /* 0x000000ffff067224 */ /* 0x000fce00078e0000 */
.L_x_27:
[----:B------:R-:W-:Y:S05]  /*0270*/  YIELD ;  /* 0x0000000000007946 */ /* 0x000fea0003800000 */
[----:B------:R-:W2:Y:S02]  /*0280*/  ATOMG.E.CAS.STRONG.GPU PT, R6, [R2], R6, R7 ;  /* 0x00000006020673a9 */ /* 0x000ea400001ee107 */
[----:B--2---:R-:W-:-:S13]  /*0290*/  FSETP.GT.AND P0, PT, R7, R6, PT ;  /* 0x000000060700720b */ /* 0x004fda0003f04000 */
[----:B------:R-:W-:Y:S05]  /*02a0*/  @P0 BRA `(.L_x_27) ;  /* 0xfffffffc00f00947 */ /* 0x000fea000383ffff */
[----:B------:R-:W-:Y:S05]  /*02b0*/  EXIT ;  /* 0x000000000000794d */ /* 0x000fea0003800000 */
.L_x_28:
        /* <DEDUP_REMOVED lines=12> */
.L_x_74:


//--------------------- .text.sobel               --------------------------
	.section	.text.sobel,"ax",@progbits
	.align	128
        .global         sobel
        .type           sobel,@function
        .size           sobel,(.L_x_69 - sobel)
        .other          sobel,@"STO_CUDA_ENTRY STV_DEFAULT"
sobel:
.text.sobel:
[----:B------:R-:W-:Y:S01]  /*0000*/  LDC R1, c[0x0][0x37c] ;  /* 0x0000df00ff017b82 */ /* 0x000fe20000000800 */
[----:B------:R-:W0:Y:S07]  /*0010*/  S2R R3, SR_TID.X ;  /* 0x0000000000037919 */ /* 0x000e2e0000002100 */
[----:B------:R-:W1:Y:S01]  /*0020*/  LDC R0, c[0x0][0x360] ;  /* 0x0000d800ff007b82 */ /* 0x000e620000000800 */
[----:B------:R-:W-:Y:S01]  /*0030*/  BSSY.RECONVERGENT B0, `(.L_x_29) ;  /* 0x000001d000007945 */ /* 0x000fe20003800200 */
[----:B------:R-:W0:Y:S02]  /*0040*/  S2R R4, SR_TID.Y ;  /* 0x0000000000047919 */ /* 0x000e240000002200 */
[----:B0-----:R-:W-:-:S13]  /*0050*/  LOP3.LUT P0, RZ, R3, R4, RZ, 0xfc, !PT ;  /* 0x0000000403ff7212 */ /* 0x001fda000780fcff */
[----:B------:R-:W-:Y:S05]  /*0060*/  @P0 BRA `(.L_x_30) ;  /* 0x0000000000640947 */ /* 0x000fea0003800000 */
[----:B------:R-:W0:Y:S01]  /*0070*/  S2UR UR5, SR_CgaCtaId ;  /* 0x00000000000579c3 */ /* 0x000e220000008800 */
[----:B------:R-:W-:Y:S01]  /*0080*/  UMOV UR4, 0x400 ;  /* 0x0000040000047882 */ /* 0x000fe20000000000 */
[----:B------:R-:W-:Y:S01]  /*0090*/  IMAD.MOV.U32 R6, RZ, RZ, RZ ;  /* 0x000000ffff067224 */ /* 0x000fe200078e00ff */
[----:B------:R-:W-:Y:S01]  /*00a0*/  CS2R R12, SRZ ;  /* 0x00000000000c7805 */ /* 0x000fe2000001ff00 */
[----:B------:R-:W-:Y:S02]  /*00b0*/  IMAD.MOV.U32 R8, RZ, RZ, -0x1 ;  /* 0xffffffffff087424 */ /* 0x000fe400078e00ff */
[----:B------:R-:W-:Y:S02]  /*00c0*/  IMAD.MOV.U32 R9, RZ, RZ, -0x2 ;  /* 0xfffffffeff097424 */ /* 0x000fe400078e00ff */
[----:B------:R-:W-:Y:S02]  /*00d0*/  IMAD.MOV.U32 R10, RZ, RZ, -0x1 ;  /* 0xffffffffff0a7424 */ /* 0x000fe400078e00ff */
[----:B------:R-:W-:-:S02]  /*00e0*/  IMAD.MOV.U32 R11, RZ, RZ, RZ ;  /* 0x000000ffff0b7224 */ /* 0x000fc400078e00ff */
[----:B------:R-:W-:Y:S02]  /*00f0*/  IMAD.MOV.U32 R14, RZ, RZ, 0x1 ;  /* 0x00000001ff0e7424 */ /* 0x000fe400078e00ff */
[----:B------:R-:W-:Y:S02]  /*0100*/  IMAD.MOV.U32 R15, RZ, RZ, 0x2 ;  /* 0x00000002ff0f7424 */ /* 0x000fe400078e00ff */
[----:B------:R-:W-:Y:S02]  /*0110*/  IMAD.MOV.U32 R16, RZ, RZ, 0x1 ;  /* 0x00000001ff107424 */ /* 0x000fe400078e00ff */
[----:B------:R-:W-:Y:S02]  /*0120*/  IMAD.MOV.U32 R17, RZ, RZ, -0x1 ;  /* 0xffffffffff117424 */ /* 0x000fe400078e00ff */
[----:B------:R-:W-:Y:S02]  /*0130*/  IMAD.MOV.U32 R18, RZ, RZ, RZ ;  /* 0x000000ffff127224 */ /* 0x000fe400078e00ff */
[----:B------:R-:W-:Y:S01]  /*0140*/  IMAD.MOV.U32 R19, RZ, RZ, 0x1 ;  /* 0x00000001ff137424 */ /* 0x000fe200078e00ff */
[----:B0-----:R-:W-:Y:S01]  /*0150*/  ULEA UR4, UR5, UR4, 0x18 ;  /* 0x0000000405047291 */ /* 0x001fe2000f8ec0ff */
[----:B------:R-:W-:-:S02]  /*0160*/  IMAD.MOV.U32 R20, RZ, RZ, -0x2 ;  /* 0xfffffffeff147424 */ /* 0x000fc400078e00ff */
[----:B------:R-:W-:Y:S02]  /*0170*/  IMAD.MOV.U32 R21, RZ, RZ, RZ ;  /* 0x000000ffff157224 */ /* 0x000fe400078e00ff */
[----:B------:R-:W-:Y:S02]  /*0180*/  IMAD.MOV.U32 R22, RZ, RZ, 0x2 ;  /* 0x00000002ff167424 */ /* 0x000fe400078e00ff */
[----:B------:R-:W-:Y:S02]  /*0190*/  IMAD.MOV.U32 R23, RZ, RZ, -0x1 ;  /* 0xffffffffff177424 */ /* 0x000fe400078e00ff */
[----:B------:R-:W-:Y:S01]  /*01a0*/  IMAD.MOV.U32 R7, RZ, RZ, 0x1 ;  /* 0x00000001ff077424 */ /* 0x000fe200078e00ff */
[----:B------:R0:W-:Y:S04]  /*01b0*/  STS.128 [UR4], R8 ;  /* 0x00000008ff007988 */ /* 0x0001e80008000c04 */
[----:B------:R0:W-:Y:S04]  /*01c0*/  STS.128 [UR4+0x10], R12 ;  /* 0x0000100cff007988 */ /* 0x0001e80008000c04 */
[----:B------:R0:W-:Y:S04]  /*01d0*/  STS.128 [UR4+0x20], R16 ;  /* 0x00002010ff007988 */ /* 0x0001e80008000c04 */
[----:B------:R0:W-:Y:S04]  /*01e0*/  STS.128 [UR4+0x30], R20 ;  /* 0x00003014ff007988 */ /* 0x0001e80008000c04 */
[----:B------:R0:W-:Y:S02]  /*01f0*/  STS.64 [UR4+0x40], R6 ;  /* 0x00004006ff007988 */ /* 0x0001e40008000a04 */
.L_x_30:
[----:B------:R-:W-:Y:S05]  /*0200*/  BSYNC.RECONVERGENT B0 ;  /* 0x0000000000007941 */ /* 0x000fea0003800200 */
.L_x_29:
[----:B------:R-:W1:Y:S01]  /*0210*/  S2UR UR4, SR_CTAID.X ;  /* 0x00000000000479c3 */ /* 0x000e620000002500 */
[----:B------:R-:W2:Y:S01]  /*0220*/  LDCU UR5, c[0x0][0x390] ;  /* 0x00007200ff0577ac */ /* 0x000ea20008000800 */
[----:B-1----:R-:W-:-:S06]  /*0230*/  IMAD R3, R0, UR4, R3 ;  /* 0x0000000400037c24 */ /* 0x002fcc000f8e0203 */
[----:B------:R-:W-:Y:S01]  /*0240*/  BAR.SYNC.DEFER_BLOCKING 0x0 ;  /* 0x0000000000007b1d */ /* 0x000fe20000010000 */
[----:B--2---:R-:W-:-:S13]  /*0250*/  ISETP.GE.AND P0, PT, R3, UR5, PT ;  /* 0x0000000503007c0c */ /* 0x004fda000bf06270 */
[----:B------:R-:W-:Y:S05]  /*0260*/  @P0 EXIT ;  /* 0x000000000000094d */ /* 0x000fea0003800000 */
[----:B------:R-:W1:Y:S01]  /*0270*/  S2UR UR5, SR_CgaCtaId ;  /* 0x00000000000579c3 */ /* 0x000e620000008800 */
[----:B------:R-:W-:Y:S01]  /*0280*/  UMOV UR4, 0x400 ;  /* 0x0000040000047882 */ /* 0x000fe20000000000 */
[----:B------:R-:W2:Y:S01]  /*0290*/  LDCU.64 UR6, c[0x0][0x358] ;  /* 0x00006b00ff0677ac */ /* 0x000ea20008000a00 */
[----:B------:R-:W3:Y:S05]  /*02a0*/  LDCU UR8, c[0x0][0x390] ;  /* 0x00007200ff0877ac */ /* 0x000eea0008000800 */
[----:B------:R-:W4:Y:S01]  /*02b0*/  LDC R5, c[0x0][0x364] ;  /* 0x0000d900ff057b82 */ /* 0x000f220000000800 */
[----:B------:R-:W0:Y:S01]  /*02c0*/  LDCU UR9, c[0x0][0x394] ;  /* 0x00007280ff0977ac */ /* 0x000e220008000800 */
[----:B-1----:R-:W-:Y:S01]  /*02d0*/  ULEA UR4, UR5, UR4, 0x18 ;  /* 0x0000000405047291 */ /* 0x002fe2000f8ec0ff */
[----:B------:R-:W4:Y:S08]  /*02e0*/  LDCU UR5, c[0x0][0x374] ;  /* 0x00006e80ff0577ac */ /* 0x000f300008000800 */
[----:B0-----:R-:W0:Y:S04]  /*02f0*/  LDS.128 R20, [UR4] ;  /* 0x00000004ff147984 */ /* 0x001e280008000c00 */
[----:B------:R-:W1:Y:S04]  /*0300*/  LDS.128 R8, [UR4+0x20] ;  /* 0x00002004ff087984 */ /* 0x000e680008000c00 */
[----:B------:R-:W5:Y:S01]  /*0310*/  LDS.128 R12, [UR4+0x30] ;  /* 0x00003004ff0c7984 */ /* 0x000f620008000c00 */
[----:B----4-:R-:W-:-:S03]  /*0320*/  IMAD R27, R5, UR5, RZ ;  /* 0x00000005051b7c24 */ /* 0x010fc6000f8e02ff */
[----:B------:R-:W4:Y:S04]  /*0330*/  LDS.128 R16, [UR4+0x10] ;  /* 0x00001004ff107984 */ /* 0x000f280008000c00 */
[----:B------:R-:W2:Y:S01]  /*0340*/  LDS.64 R6, [UR4+0x40] ;  /* 0x00004004ff067984 */ /* 0x000ea20008000a00 */
[----:B------:R-:W3:Y:S01]  /*0350*/  S2UR UR4, SR_CTAID.Y ;  /* 0x00000000000479c3 */ /* 0x000ee20000002600 */
[----:B0-----:R-:W-:Y:S01]  /*0360*/  I2FP.F32.S32 R0, R20 ;  /* 0x0000001400007245 */ /* 0x001fe20000201400 */
[----:B---3--:R-:W-:Y:S01]  /*0370*/  IMAD R24, R5, UR4, R4 ;  /* 0x0000000405187c24 */ /* 0x008fe2000f8e0204 */
[----:B------:R-:W-:Y:S02]  /*0380*/  I2FP.F32.S32 R21, R21 ;  /* 0x0000001500157245 */ /* 0x000fe40000201400 */
[----:B-1----:R-:W-:-:S02]  /*0390*/  I2FP.F32.S32 R2, R9 ;  /* 0x0000000900027245 */ /* 0x002fc40000201400 */
[----:B------:R-:W-:Y:S02]  /*03a0*/  I2FP.F32.S32 R22, R22 ;  /* 0x0000001600167245 */ /* 0x000fe40000201400 */
[----:B------:R-:W-:Y:S02]  /*03b0*/  I2FP.F32.S32 R23, R23 ;  /* 0x0000001700177245 */ /* 0x000fe40000201400 */
[----:B------:R-:W-:Y:S02]  /*03c0*/  I2FP.F32.S32 R10, R10 ;  /* 0x0000000a000a7245 */ /* 0x000fe40000201400 */
[----:B------:R-:W-:Y:S02]  /*03d0*/  I2FP.F32.S32 R11, R11 ;  /* 0x0000000b000b7245 */ /* 0x000fe40000201400 */
[----:B------:R-:W-:Y:S02]  /*03e0*/  I2FP.F32.S32 R8, R8 ;  /* 0x0000000800087245 */ /* 0x000fe40000201400 */
[----:B-----5:R-:W-:-:S02]  /*03f0*/  I2FP.F32.S32 R12, R12 ;  /* 0x0000000c000c7245 */ /* 0x020fc40000201400 */
[----:B------:R-:W-:Y:S02]  /*0400*/  I2FP.F32.S32 R13, R13 ;  /* 0x0000000d000d7245 */ /* 0x000fe40000201400 */
[----:B------:R-:W-:Y:S02]  /*0410*/  I2FP.F32.S32 R14, R14 ;  /* 0x0000000e000e7245 */ /* 0x000fe40000201400 */
[----:B------:R-:W-:Y:S02]  /*0420*/  I2FP.F32.S32 R15, R15 ;  /* 0x0000000f000f7245 */ /* 0x000fe40000201400 */
[----:B----4-:R-:W-:Y:S02]  /*0430*/  I2FP.F32.S32 R16, R16 ;  /* 0x0000001000107245 */ /* 0x010fe40000201400 */
[----:B------:R-:W-:Y:S02]  /*0440*/  I2FP.F32.S32 R17, R17 ;  /* 0x0000001100117245 */ /* 0x000fe40000201400 */
[----:B------:R-:W-:-:S02]  /*0450*/  I2FP.F32.S32 R18, R18 ;  /* 0x0000001200127245 */ /* 0x000fc40000201400 */
[----:B------:R-:W-:Y:S02]  /*0460*/  I2FP.F32.S32 R19, R19 ;  /* 0x0000001300137245 */ /* 0x000fe40000201400 */
[----:B--2---:R-:W-:Y:S02]  /*0470*/  I2FP.F32.S32 R9, R6 ;  /* 0x0000000600097245 */ /* 0x004fe40000201400 */
[----:B------:R-:W-:-:S07]  /*0480*/  I2FP.F32.S32 R20, R7 ;  /* 0x0000000700147245 */ /* 0x000fce0000201400 */
.L_x_37:
[----:B------:R-:W0:Y:S01]  /*0490*/  LDC R29, c[0x0][0x394] ;  /* 0x0000e500ff1d7b82 */ /* 0x000e220000000800 */
[----:B------:R-:W-:Y:S01]  /*04a0*/  BSSY.RECONVERGENT B0, `(.L_x_31) ;  /* 0x0000073000007945 */ /* 0x000fe20003800200 */
[----:B0-----:R-:W-:-:S13]  /*04b0*/  ISETP.GE.AND P0, PT, R24, R29, PT ;  /* 0x0000001d1800720c */ /* 0x001fda0003f06270 */
[----:B------:R-:W-:Y:S05]  /*04c0*/  @P0 BRA `(.L_x_32) ;  /* 0x0000000400c00947 */ /* 0x000fea0003800000 */
[----:B------:R-:W0:Y:S01]  /*04d0*/  LDCU UR4, c[0x0][0x390] ;  /* 0x00007200ff0477ac */ /* 0x000e220008000800 */
[C---:B------:R-:W-:Y:S02]  /*04e0*/  VIADD R4, R3.reuse, 0x1 ;  /* 0x0000000103047836 */ /* 0x040fe40000000000 */
[----:B------:R-:W-:Y:S02]  /*04f0*/  IMAD R28, R3, R29, RZ ;  /* 0x0000001d031c7224 */ /* 0x000fe400078e02ff */
[----:B------:R-:W-:-:S03]  /*0500*/  IMAD.MOV.U32 R30, RZ, RZ, R24 ;  /* 0x000000ffff1e7224 */ /* 0x000fc600078e0018 */
[----:B------:R-:W-:Y:S02]  /*0510*/  IADD3 R29, PT, PT, R28, -R29, RZ ;  /* 0x8000001d1c1d7210 */ /* 0x000fe40007ffe0ff */
[----:B------:R-:W-:Y:S02]  /*0520*/  SHF.R.S32.HI R31, RZ, 0x1f, R28 ;  /* 0x0000001fff1f7819 */ /* 0x000fe4000001141c */
[----:B------:R-:W-:Y:S02]  /*0530*/  SHF.R.S32.HI R33, RZ, 0x1f, R29 ;  /* 0x0000001fff217819 */ /* 0x000fe4000001141d */
[C---:B0-----:R-:W-:Y:S02]  /*0540*/  ISETP.GT.AND P0, PT, R3.reuse, UR4, PT ;  /* 0x0000000403007c0c */ /* 0x041fe4000bf04270 */
[----:B------:R-:W-:Y:S02]  /*0550*/  ISETP.GE.AND P1, PT, R4, UR4, PT ;  /* 0x0000000404007c0c */ /* 0x000fe4000bf26270 */
[----:B------:R-:W-:-:S02]  /*0560*/  ISETP.GT.AND P0, PT, R3, RZ, !P0 ;  /* 0x000000ff0300720c */ /* 0x000fc40004704270 */
[----:B------:R-:W-:-:S13]  /*0570*/  ISETP.GT.AND P1, PT, R3, -0x2, !P1 ;  /* 0xfffffffe0300780c */ /* 0x000fda0004f24270 */
.L_x_36:
[----:B0-----:R-:W0:Y:S01]  /*0580*/  LDC R35, c[0x0][0x394] ;  /* 0x0000e500ff237b82 */ /* 0x001e220000000800 */
[----:B------:R-:W-:-:S07]  /*0590*/  IADD3 R37, PT, PT, R29, -0x1, R30 ;  /* 0xffffffff1d257810 */ /* 0x000fce0007ffe01e */
[----:B------:R-:W1:Y:S01]  /*05a0*/  LDC.64 R6, c[0x0][0x380] ;  /* 0x0000e000ff067b82 */ /* 0x000e620000000a00 */
[CC--:B0-----:R-:W-:Y:S02]  /*05b0*/  ISETP.GT.AND P2, PT, R30.reuse, R35.reuse, PT ;  /* 0x000000231e00720c */ /* 0x0c1fe40003f44270 */
[C---:B------:R-:W-:Y:S02]  /*05c0*/  ISETP.GE.AND P3, PT, R30.reuse, R35, PT ;  /* 0x000000231e00720c */ /* 0x040fe40003f66270 */
[C---:B------:R-:W-:Y:S02]  /*05d0*/  ISETP.GT.AND P2, PT, R30.reuse, RZ, !P2 ;  /* 0x000000ff1e00720c */ /* 0x040fe40005744270 */
[----:B------:R-:W-:Y:S02]  /*05e0*/  ISETP.GT.AND P3, PT, R30, -0x1, !P3 ;  /* 0xffffffff1e00780c */ /* 0x000fe40005f64270 */
[----:B------:R-:W-:Y:S01]  /*05f0*/  PLOP3.LUT P5, PT, P2, P0, PT, 0x80, 0x8 ;  /* 0x000000000008781c */ /* 0x000fe200017a1070 */
[----:B-1----:R-:W-:Y:S01]  /*0600*/  IMAD.WIDE R36, R37, 0x4, R6 ;  /* 0x0000000425247825 */ /* 0x002fe200078e0206 */
[----:B------:R-:W-:-:S11]  /*0610*/  PLOP3.LUT P6, PT, P3, P0, PT, 0x80, 0x8 ;  /* 0x000000000008781c */ /* 0x000fd60001fc1070 */
[----:B------:R-:W2:Y:S04]  /*0620*/  @P5 LDG.E R5, desc[UR6][R36.64] ;  /* 0x0000000624055981 */ /* 0x000ea8000c1e1900 */
[----:B------:R-:W3:Y:S01]  /*0630*/  @P6 LDG.E R4, desc[UR6][R36.64+0x4] ;  /* 0x0000040624046981 */ /* 0x000ee2000c1e1900 */
[C---:B------:R-:W-:Y:S01]  /*0640*/  VIADD R32, R30.reuse, 0x1 ;  /* 0x000000011e207836 */ /* 0x040fe20000000000 */
[----:B------:R-:W-:Y:S01]  /*0650*/  ISETP.LT.OR P4, PT, R30, -0x1, !P0 ;  /* 0xffffffff1e00780c */ /* 0x000fe20004781670 */
[----:B------:R-:W-:Y:S02]  /*0660*/  IMAD.MOV.U32 R26, RZ, RZ, RZ ;  /* 0x000000ffff1a7224 */ /* 0x000fe400078e00ff */
[----:B------:R-:W-:Y:S01]  /*0670*/  IMAD.MOV.U32 R25, RZ, RZ, RZ ;  /* 0x000000ffff197224 */ /* 0x000fe200078e00ff */
[----:B------:R-:W-:Y:S01]  /*0680*/  ISETP.GE.OR P4, PT, R32, R35, P4 ;  /* 0x000000232000720c */ /* 0x000fe20002786670 */
[-C--:B--2---:R-:W-:Y:S01]  /*0690*/  @P5 FFMA R26, R0, R5.reuse, RZ ;  /* 0x00000005001a5223 */ /* 0x084fe200000000ff */
[----:B------:R-:W-:-:S11]  /*06a0*/  @P5 FFMA R25, R2, R5, RZ ;  /* 0x0000000502195223 */ /* 0x000fd600000000ff */
[----:B------:R-:W-:Y:S01]  /*06b0*/  @!P4 IADD3 R34, P5, PT, R29, R30, RZ ;  /* 0x0000001e1d22c210 */ /* 0x000fe20007fbe0ff */
[-C--:B---3--:R-:W-:Y:S01]  /*06c0*/  @P6 FFMA R26, R21, R4.reuse, R26 ;  /* 0x00000004151a6223 */ /* 0x088fe2000000001a */
[----:B------:R-:W-:Y:S02]  /*06d0*/  @P6 FFMA R25, R10, R4, R25 ;  /* 0x000000040a196223 */ /* 0x000fe40000000019 */
[----:B------:R-:W-:Y:S01]  /*06e0*/  @!P4 LEA.HI.X.SX32 R36, R30, R33, 0x1, P5 ;  /* 0x000000211e24c211 */ /* 0x000fe200028f0eff */
[----:B------:R-:W0:Y:S02]  /*06f0*/  @!P4 LDC.64 R4, c[0x0][0x380] ;  /* 0x0000e000ff04cb82 */ /* 0x000e240000000a00 */
[----:B0-----:R-:W-:-:S04]  /*0700*/  @!P4 LEA R4, P6, R34, R4, 0x2 ;  /* 0x000000042204c211 */ /* 0x001fc800078c10ff */
[----:B------:R-:W-:-:S05]  /*0710*/  @!P4 LEA.HI.X R5, R34, R5, R36, 0x2, P6 ;  /* 0x000000052205c211 */ /* 0x000fca00030f1424 */
[----:B------:R-:W2:Y:S01]  /*0720*/  @!P4 LDG.E R4, desc[UR6][R4.64+0x4] ;  /* 0x000004060404c981 */ /* 0x000ea2000c1e1900 */
[C---:B------:R-:W-:Y:S02]  /*0730*/  ISETP.GE.AND P5, PT, R3.reuse, UR8, PT ;  /* 0x0000000803007c0c */ /* 0x040fe4000bfa6270 */
[----:B------:R-:W-:Y:S02]  /*0740*/  IADD3 R34, PT, PT, R28, -0x1, R30 ;  /* 0xffffffff1c227810 */ /* 0x000fe40007ffe01e */
[----:B------:R-:W-:-:S04]  /*0750*/  ISETP.GT.AND P5, PT, R3, -0x1, !P5 ;  /* 0xffffffff0300780c */ /* 0x000fc80006fa4270 */
[----:B------:R-:W-:Y:S01]  /*0760*/  PLOP3.LUT P5, PT, P2, P5, PT, 0x80, 0x8 ;  /* 0x000000000008781c */ /* 0x000fe200017ab070 */
[-C--:B--2---:R-:W-:Y:S01]  /*0770*/  @!P4 FFMA R26, R22, R4.reuse, R26 ;  /* 0x00000004161ac223 */ /* 0x084fe2000000001a */
[----:B------:R-:W-:-:S11]  /*0780*/  @!P4 FFMA R25, R11, R4, R25 ;  /* 0x000000040b19c223 */ /* 0x000fd60000000019 */
[----:B------:R-:W-:-:S05]  /*0790*/  @P5 IMAD.WIDE R4, R34, 0x4, R6 ;  /* 0x0000000422045825 */ /* 0x000fca00078e0206 */
[----:B------:R-:W2:Y:S01]  /*07a0*/  @P5 LDG.E R36, desc[UR6][R4.64] ;  /* 0x0000000604245981 */ /* 0x000ea2000c1e1900 */
[----:B------:R-:W-:-:S04]  /*07b0*/  ISETP.GE.AND P4, PT, R3, UR8, PT ;  /* 0x0000000803007c0c */ /* 0x000fc8000bf86270 */
[----:B------:R-:W-:Y:S01]  /*07c0*/  ISETP.GE.OR P4, PT, R30, R35, P4 ;  /* 0x000000231e00720c */ /* 0x000fe20002786670 */
[-C--:B--2---:R-:W-:Y:S01]  /*07d0*/  @P5 FFMA R26, R23, R36.reuse, R26 ;  /* 0x00000024171a5223 */ /* 0x084fe2000000001a */
[----:B------:R-:W-:Y:S01]  /*07e0*/  @P5 FFMA R25, R12, R36, R25 ;  /* 0x000000240c195223 */ /* 0x000fe20000000019 */
[----:B------:R-:W-:-:S04]  /*07f0*/  LOP3.LUT R36, R3, R30, RZ, 0xfc, !PT ;  /* 0x0000001e03247212 */ /* 0x000fc800078efcff */
[----:B------:R-:W-:-:S13]  /*0800*/  ISETP.LT.OR P5, PT, R36, RZ, P4 ;  /* 0x000000ff2400720c */ /* 0x000fda00027a1670 */
[----:B------:R-:W-:-:S06]  /*0810*/  @!P5 IMAD.WIDE R36, R34, 0x4, R6 ;  /* 0x000000042224d825 */ /* 0x000fcc00078e0206 */
[----:B------:R-:W2:Y:S01]  /*0820*/  @!P5 LDG.E R36, desc[UR6][R36.64+0x4] ;  /* 0x000004062424d981 */ /* 0x000ea2000c1e1900 */
[----:B------:R-:W-:Y:S01]  /*0830*/  ISETP.GE.AND P4, PT, R30, -0x1, PT ;  /* 0xffffffff1e00780c */ /* 0x000fe20003f86270 */
[----:B------:R-:W-:-:S03]  /*0840*/  IMAD.IADD R5, R34, 0x1, R35 ;  /* 0x0000000122057824 */ /* 0x000fc600078e0223 */
[----:B------:R-:W-:Y:S01]  /*0850*/  ISETP.LT.OR P4, PT, R3, RZ, !P4 ;  /* 0x000000ff0300720c */ /* 0x000fe20006781670 */
[----:B------:R-:W-:-:S03]  /*0860*/  IMAD.WIDE R4, R5, 0x4, R6 ;  /* 0x0000000405047825 */ /* 0x000fc600078e0206 */
[----:B------:R-:W-:-:S04]  /*0870*/  ISETP.GE.OR P4, PT, R3, UR8, P4 ;  /* 0x0000000803007c0c */ /* 0x000fc8000a786670 */
[----:B------:R-:W-:-:S13]  /*0880*/  ISETP.GE.OR P4, PT, R32, R35, P4 ;  /* 0x000000232000720c */ /* 0x000fda0002786670 */
[----:B------:R-:W0:Y:S01]  /*0890*/  @!P4 LDC.64 R6, c[0x0][0x380] ;  /* 0x0000e000ff06cb82 */ /* 0x000e220000000a00 */
[-C--:B--2---:R-:W-:Y:S01]  /*08a0*/  @!P5 FFMA R26, R16, R36.reuse, R26 ;  /* 0x00000024101ad223 */ /* 0x084fe2000000001a */
[----:B------:R-:W-:Y:S01]  /*08b0*/  @!P5 FFMA R25, R13, R36, R25 ;  /* 0x000000240d19d223 */ /* 0x000fe20000000019 */
[----:B------:R-:W-:-:S04]  /*08c0*/  @!P4 IADD3 R34, P5, PT, R28, R30, RZ ;  /* 0x0000001e1c22c210 */ /* 0x000fc80007fbe0ff */
[----:B0-----:R-:W-:Y:S02]  /*08d0*/  @!P4 LEA R36, P6, R34, R6, 0x2 ;  /* 0x000000062224c211 */ /* 0x001fe400078c10ff */
[----:B------:R-:W-:-:S04]  /*08e0*/  @!P4 LEA.HI.X.SX32 R6, R30, R31, 0x1, P5 ;  /* 0x0000001f1e06c211 */ /* 0x000fc800028f0eff */
[----:B------:R-:W-:-:S05]  /*08f0*/  @!P4 LEA.HI.X R37, R34, R7, R6, 0x2, P6 ;  /* 0x000000072225c211 */ /* 0x000fca00030f1406 */
[----:B------:R0:W2:Y:S01]  /*0900*/  @!P4 LDG.E R36, desc[UR6][R36.64+0x4] ;  /* 0x000004062424c981 */ /* 0x0000a2000c1e1900 */
[----:B------:R-:W-:Y:S02]  /*0910*/  ISETP.LT.OR P5, PT, R30, -0x1, !P1 ;  /* 0xffffffff1e00780c */ /* 0x000fe40004fa1670 */
[----:B------:R-:W-:Y:S02]  /*0920*/  PLOP3.LUT P2, PT, P2, P1, PT, 0x80, 0x8 ;  /* 0x000000000008781c */ /* 0x000fe40001743070 */
[----:B------:R-:W-:Y:S02]  /*0930*/  ISETP.GE.OR P5, PT, R32, R35, P5 ;  /* 0x000000232000720c */ /* 0x000fe40002fa6670 */
[----:B------:R-:W-:-:S09]  /*0940*/  PLOP3.LUT P3, PT, P3, P1, PT, 0x80, 0x8 ;  /* 0x000000000008781c */ /* 0x000fd20001f63070 */
[----:B------:R-:W3:Y:S02]  /*0950*/  @P2 LDG.E R32, desc[UR6][R4.64] ;  /* 0x0000000604202981 */ /* 0x000ee4000c1e1900 */
[----:B------:R-:W1:Y:S01]  /*0960*/  @!P5 LDC.64 R6, c[0x0][0x380] ;  /* 0x0000e000ff06db82 */ /* 0x000e620000000a00 */
[----:B------:R-:W-:Y:S01]  /*0970*/  @!P5 IMAD R35, R35, 0x2, R29 ;  /* 0x000000022323d824 */ /* 0x000fe200078e021d */
[----:B------:R-:W4:Y:S04]  /*0980*/  @P3 LDG.E R34, desc[UR6][R4.64+0x4] ;  /* 0x0000040604223981 */ /* 0x000f28000c1e1900 */
[----:B0-----:R-:W-:Y:S01]  /*0990*/  @!P5 SHF.R.S32.HI R37, RZ, 0x1f, R35 ;  /* 0x0000001fff25d819 */ /* 0x001fe20000011423 */
[-C--:B--2---:R-:W-:Y:S01]  /*09a0*/  @!P4 FFMA R26, R17, R36.reuse, R26 ;  /* 0x00000024111ac223 */ /* 0x084fe2000000001a */
[----:B------:R-:W-:Y:S01]  /*09b0*/  @!P4 FFMA R25, R14, R36, R25 ;  /* 0x000000240e19c223 */ /* 0x000fe20000000019 */
[----:B------:R-:W-:-:S04]  /*09c0*/  @!P5 IADD3 R35, P4, PT, R35, R30, RZ ;  /* 0x0000001e2323d210 */ /* 0x000fc80007f9e0ff */
[----:B------:R-:W-:Y:S02]  /*09d0*/  @!P5 LEA.HI.X.SX32 R36, R30, R37, 0x1, P4 ;  /* 0x000000251e24d211 */ /* 0x000fe400020f0eff */
[----:B-1----:R-:W-:-:S04]  /*09e0*/  @!P5 LEA R6, P4, R35, R6, 0x2 ;  /* 0x000000062306d211 */ /* 0x002fc800078810ff */
[----:B------:R-:W-:-:S06]  /*09f0*/  @!P5 LEA.HI.X R7, R35, R7, R36, 0x2, P4 ;  /* 0x000000072307d211 */ /* 0x000fcc00020f1424 */
[----:B------:R-:W2:Y:S01]  /*0a00*/  @!P5 LDG.E R7, desc[UR6][R6.64+0x4] ;  /* 0x000004060607d981 */ /* 0x000ea2000c1e1900 */
[-C--:B---3--:R-:W-:Y:S01]  /*0a10*/  @P2 FFMA R25, R15, R32.reuse, R25 ;  /* 0x000000200f192223 */ /* 0x088fe20000000019 */
[----:B------:R-:W-:Y:S01]  /*0a20*/  @P2 FFMA R26, R18, R32, R26 ;  /* 0x00000020121a2223 */ /* 0x000fe2000000001a */
[----:B------:R-:W-:Y:S02]  /*0a30*/  BSSY.RECONVERGENT B1, `(.L_x_33) ;  /* 0x0000012000017945 */ /* 0x000fe40003800200 */
[-C--:B----4-:R-:W-:Y:S01]  /*0a40*/  @P3 FFMA R25, R9, R34.reuse, R25 ;  /* 0x0000002209193223 */ /* 0x090fe20000000019 */
[----:B------:R-:W-:-:S03]  /*0a50*/  @P3 FFMA R26, R19, R34, R26 ;  /* 0x00000022131a3223 */ /* 0x000fc6000000001a */
[-C--:B--2---:R-:W-:Y:S01]  /*0a60*/  @!P5 FFMA R25, R20, R7.reuse, R25 ;  /* 0x000000071419d223 */ /* 0x084fe20000000019 */
[----:B------:R-:W-:-:S03]  /*0a70*/  @!P5 FFMA R26, R8, R7, R26 ;  /* 0x00000007081ad223 */ /* 0x000fc6000000001a */
[----:B------:R-:W-:-:S04]  /*0a80*/  FMUL R25, R25, R25 ;  /* 0x0000001919197220 */ /* 0x000fc80000400000 */
[----:B------:R-:W-:-:S04]  /*0a90*/  FFMA R26, R26, R26, R25 ;  /* 0x0000001a1a1a7223 */ /* 0x000fc80000000019 */
[----:B------:R-:W-:Y:S01]  /*0aa0*/  VIADD R4, R26, 0xf3000000 ;  /* 0xf30000001a047836 */ /* 0x000fe20000000000 */
[----:B------:R0:W1:Y:S04]  /*0ab0*/  MUFU.RSQ R5, R26 ;  /* 0x0000001a00057308 */ /* 0x0000680000001400 */
[----:B------:R-:W-:-:S13]  /*0ac0*/  ISETP.GT.U32.AND P2, PT, R4, 0x727fffff, PT ;  /* 0x727fffff0400780c */ /* 0x000fda0003f44070 */
[----:B01----:R-:W-:Y:S05]  /*0ad0*/  @!P2 BRA `(.L_x_34) ;  /* 0x00000000000ca947 */ /* 0x003fea0003800000 */
[----:B------:R-:W-:-:S07]  /*0ae0*/  MOV R6, 0xb00 ;  /* 0x00000b0000067802 */ /* 0x000fce0000000f00 */
[----:B------:R-:W-:Y:S05]  /*0af0*/  CALL.REL.NOINC `($__internal_1_$__cuda_sm20_sqrt_rn_f32_slowpath) ;  /* 0x0000000000547944 */ /* 0x000fea0003c00000 */
[----:B------:R-:W-:Y:S05]  /*0b00*/  BRA `(.L_x_35) ;  /* 0x0000000000107947 */ /* 0x000fea0003800000 */
.L_x_34:
[----:B------:R-:W-:Y:S01]  /*0b10*/  FMUL.FTZ R7, R26, R5 ;  /* 0x000000051a077220 */ /* 0x000fe20000410000 */
[----:B------:R-:W-:-:S03]  /*0b20*/  FMUL.FTZ R5, R5, 0.5 ;  /* 0x3f00000005057820 */ /* 0x000fc60000410000 */
[----:B------:R-:W-:-:S04]  /*0b30*/  FFMA R4, -R7, R7, R26 ;  /* 0x0000000707047223 */ /* 0x000fc8000000011a */
[----:B------:R-:W-:-:S07]  /*0b40*/  FFMA R7, R4, R5, R7 ;  /* 0x0000000504077223 */ /* 0x000fce0000000007 */
.L_x_35:
[----:B------:R-:W-:Y:S05]  /*0b50*/  BSYNC.RECONVERGENT B1 ;  /* 0x0000000000017941 */ /* 0x000fea0003800200 */
.L_x_33:
[----:B------:R-:W0:Y:S01]  /*0b60*/  LDC.64 R4, c[0x0][0x388] ;  /* 0x0000e200ff047b82 */ /* 0x000e220000000a00 */
[----:B------:R-:W-:Y:S01]  /*0b70*/  IMAD.IADD R25, R28, 0x1, R30 ;  /* 0x000000011c197824 */ /* 0x000fe200078e021e */
[----:B------:R-:W-:-:S04]  /*0b80*/  IADD3 R30, PT, PT, R27, R30, RZ ;  /* 0x0000001e1b1e7210 */ /* 0x000fc80007ffe0ff */
[----:B------:R-:W-:Y:S01]  /*0b90*/  ISETP.GE.AND P2, PT, R30, UR9, PT ;  /* 0x000000091e007c0c */ /* 0x000fe2000bf46270 */
[----:B0-----:R-:W-:-:S05]  /*0ba0*/  IMAD.WIDE R4, R25, 0x4, R4 ;  /* 0x0000000419047825 */ /* 0x001fca00078e0204 */
[----:B------:R0:W-:Y:S07]  /*0bb0*/  STG.E desc[UR6][R4.64], R7 ;  /* 0x0000000704007986 */ /* 0x0001ee000c101906 */
[----:B------:R-:W-:Y:S05]  /*0bc0*/  @!P2 BRA `(.L_x_36) ;  /* 0xfffffff8006ca947 */ /* 0x000fea000383ffff */
.L_x_32:
[----:B------:R-:W-:Y:S05]  /*0bd0*/  BSYNC.RECONVERGENT B0 ;  /* 0x0000000000007941 */ /* 0x000fea0003800200 */
.L_x_31:
[----:B------:R-:W1:Y:S01]  /*0be0*/  LDCU UR4, c[0x0][0x360] ;  /* 0x00006c00ff0477ac */ /* 0x000e620008000800 */
[----:B0-----:R-:W1:Y:S01]  /*0bf0*/  LDC R4, c[0x0][0x370] ;  /* 0x0000dc00ff047b82 */ /* 0x001e620000000800 */
[----:B------:R-:W0:Y:S01]  /*0c00*/  LDCU UR5, c[0x0][0x390] ;  /* 0x00007200ff0577ac */ /* 0x000e220008000800 */
[----:B-1----:R-:W-:-:S05]  /*0c10*/  IMAD R3, R4, UR4, R3 ;  /* 0x0000000404037c24 */ /* 0x002fca000f8e0203 */
[----:B0-----:R-:W-:-:S13]  /*0c20*/  ISETP.GE.AND P0, PT, R3, UR5, PT ;  /* 0x0000000503007c0c */ /* 0x001fda000bf06270 */
[----:B------:R-:W-:Y:S05]  /*0c30*/  @!P0 BRA `(.L_x_37) ;  /* 0xfffffff800148947 */ /* 0x000fea000383ffff */
[----:B------:R-:W-:Y:S05]  /*0c40*/  EXIT ;  /* 0x000000000000794d */ /* 0x000fea0003800000 */
        .weak           $__internal_1_$__cuda_sm20_sqrt_rn_f32_slowpath
        .type           $__internal_1_$__cuda_sm20_sqrt_rn_f32_slowpath,@function
        .size           $__internal_1_$__cuda_sm20_sqrt_rn_f32_slowpath,(.L_x_69 - $__internal_1_$__cuda_sm20_sqrt_rn_f32_slowpath)
$__internal_1_$__cuda_sm20_sqrt_rn_f32_slowpath:
[----:B------:R-:W-:-:S13]  /*0c50*/  LOP3.LUT P2, RZ, R26, 0x7fffffff, RZ, 0xc0, !PT ;  /* 0x7fffffff1aff7812 */ /* 0x000fda000784c0ff */
[----:B------:R-:W-:Y:S01]  /*0c60*/  @!P2 IMAD.MOV.U32 R5, RZ, RZ, R26 ;  /* 0x000000ffff05a224 */ /* 0x000fe200078e001a */
[----:B------:R-:W-:Y:S06]  /*0c70*/  @!P2 BRA `(.L_x_38) ;  /* 0x000000000044a947 */ /* 0x000fec0003800000 */
[----:B------:R-:W-:Y:S01]  /*0c80*/  FSETP.GEU.FTZ.AND P2, PT, R26, RZ, PT ;  /* 0x000000ff1a00720b */ /* 0x000fe20003f5e000 */
[----:B------:R-:W-:-:S12]  /*0c90*/  IMAD.MOV.U32 R4, RZ, RZ, R26 ;  /* 0x000000ffff047224 */ /* 0x000fd800078e001a */
[----:B------:R-:W-:Y:S01]  /*0ca0*/  @!P2 IMAD.MOV.U32 R5, RZ, RZ, 0x7fffffff ;  /* 0x7fffffffff05a424 */ /* 0x000fe200078e00ff */
[----:B------:R-:W-:Y:S06]  /*0cb0*/  @!P2 BRA `(.L_x_38) ;  /* 0x000000000034a947 */ /* 0x000fec0003800000 */
[----:B------:R-:W-:-:S13]  /*0cc0*/  FSETP.GTU.FTZ.AND P2, PT, |R4|, +INF , PT ;  /* 0x7f8000000400780b */ /* 0x000fda0003f5c200 */
[----:B------:R-:W-:Y:S01]  /*0cd0*/  @P2 FADD.FTZ R5, R4, 1 ;  /* 0x3f80000004052421 */ /* 0x000fe20000010000 */
[----:B------:R-:W-:Y:S06]  /*0ce0*/  @P2 BRA `(.L_x_38) ;  /* 0x0000000000282947 */ /* 0x000fec0003800000 */
[----:B------:R-:W-:-:S13]  /*0cf0*/  FSETP.NEU.FTZ.AND P2, PT, |R4|, +INF , PT ;  /* 0x7f8000000400780b */ /* 0x000fda0003f5d200 */
[----:B------:R-:W-:-:S04]  /*0d00*/  @P2 FFMA R7, R4, 1.84467440737095516160e+19, RZ ;  /* 0x5f80000004072823 */ /* 0x000fc800000000ff */
[----:B------:R-:W0:Y:S02]  /*0d10*/  @P2 MUFU.RSQ R26, R7 ;  /* 0x00000007001a2308 */ /* 0x000e240000001400 */
[----:B0-----:R-:W-:Y:S01]  /*0d20*/  @P2 FMUL.FTZ R32, R7, R26 ;  /* 0x0000001a07202220 */ /* 0x001fe20000410000 */
[----:B------:R-:W-:-:S03]  /*0d30*/  @P2 FMUL.FTZ R26, R26, 0.5 ;  /* 0x3f0000001a1a2820 */ /* 0x000fc60000410000 */
[----:B------:R-:W-:-:S04]  /*0d40*/  @P2 FADD.FTZ R5, -R32, -RZ ;  /* 0x800000ff20052221 */ /* 0x000fc80000010100 */
[----:B------:R-:W-:Y:S01]  /*0d50*/  @P2 FFMA R25, R32, R5, R7 ;  /* 0x0000000520192223 */ /* 0x000fe20000000007 */
[----:B------:R-:W-:-:S03]  /*0d60*/  @!P2 IMAD.MOV.U32 R5, RZ, RZ, R4 ;  /* 0x000000ffff05a224 */ /* 0x000fc600078e0004 */
[----:B------:R-:W-:-:S04]  /*0d70*/  @P2 FFMA R25, R25, R26, R32 ;  /* 0x0000001a19192223 */ /* 0x000fc80000000020 */
[----:B------:R-:W-:-:S07]  /*0d80*/  @P2 FMUL.FTZ R5, R25, 2.3283064365386962891e-10 ;  /* 0x2f80000019052820 */ /* 0x000fce0000410000 */
.L_x_38:
[----:B------:R-:W-:Y:S02]  /*0d90*/  IMAD.MOV.U32 R7, RZ, RZ, R5 ;  /* 0x000000ffff077224 */ /* 0x000fe400078e0005 */
[----:B------:R-:W-:Y:S02]  /*0da0*/  IMAD.MOV.U32 R4, RZ, RZ, R6 ;  /* 0x000000ffff047224 */ /* 0x000fe400078e0006 */
[----:B------:R-:W-:-:S04]  /*0db0*/  IMAD.MOV.U32 R5, RZ, RZ, 0x0 ;  /* 0x00000000ff057424 */ /* 0x000fc800078e00ff */
[----:B------:R-:W-:Y:S05]  /*0dc0*/  RET.REL.NODEC R4 `(sobel) ;  /* 0xfffffff0048c7950 */ /* 0x000fea0003c3ffff */
.L_x_39:
        /* <DEDUP_REMOVED lines=11> */
.L_x_69:


//--------------------- .text.gaussian_blur       --------------------------
	.section	.text.gaussian_blur,"ax",@progbits
	.align	128
        .global         gaussian_blur
        .type           gaussian_blur,@function
        .size           gaussian_blur,(.L_x_76 - gaussian_blur)
        .other          gaussian_blur,@"STO_CUDA_ENTRY STV_DEFAULT"
gaussian_blur:
.text.gaussian_blur:
[----:B------:R-:W-:Y:S01]  /*0000*/  LDC R1, c[0x0][0x37c] ;  /* 0x0000df00ff017b82 */ /* 0x000fe20000000800 */
[----:B------:R-:W0:Y:S01]  /*0010*/  S2R R10, SR_TID.X ;  /* 0x00000000000a7919 */ /* 0x000e220000002100 */
[----:B------:R-:W1:Y:S01]  /*0020*/  LDCU UR4, c[0x0][0x3a0] ;  /* 0x00007400ff0477ac */ /* 0x000e620008000800 */
[----:B------:R-:W-:Y:S01]  /*0030*/  BSSY.RECONVERGENT B0, `(.L_x_40) ;  /* 0x000001f000007945 */ /* 0x000fe20003800200 */
[----:B------:R-:W2:Y:S01]  /*0040*/  LDCU.64 UR6, c[0x0][0x358] ;  /* 0x00006b00ff0677ac */ /* 0x000ea20008000a00 */
[----:B-1----:R-:W-:-:S05]  /*0050*/  IMAD.U32 R7, RZ, RZ, UR4 ;  /* 0x00000004ff077e24 */ /* 0x002fca000f8e00ff */
[----:B0-----:R-:W-:-:S13]  /*0060*/  ISETP.GE.AND P0, PT, R10, R7, PT ;  /* 0x000000070a00720c */ /* 0x001fda0003f06270 */
[----:B--2---:R-:W-:Y:S05]  /*0070*/  @P0 BRA `(.L_x_41) ;  /* 0x0000000000680947 */ /* 0x004fea0003800000 */
[----:B------:R-:W0:Y:S01]  /*0080*/  LDC R11, c[0x0][0x364] ;  /* 0x0000d900ff0b7b82 */ /* 0x000e220000000800 */
[----:B------:R-:W1:Y:S01]  /*0090*/  S2R R12, SR_TID.Y ;  /* 0x00000000000c7919 */ /* 0x000e620000002200 */
[----:B------:R-:W-:-:S06]  /*00a0*/  IMAD.MOV.U32 R0, RZ, RZ, R10 ;  /* 0x000000ffff007224 */ /* 0x000fcc00078e000a */
[----:B------:R-:W2:Y:S02]  /*00b0*/  LDC R13, c[0x0][0x360] ;  /* 0x0000d800ff0d7b82 */ /* 0x000ea40000000800 */
.L_x_45:
[----:B------:R-:W3:Y:S01]  /*00c0*/  LDCU UR4, c[0x0][0x3a0] ;  /* 0x00007400ff0477ac */ /* 0x000ee20008000800 */
[----:B------:R-:W-:Y:S01]  /*00d0*/  BSSY.RECONVERGENT B1, `(.L_x_42) ;  /* 0x0000011000017945 */ /* 0x000fe20003800200 */
[----:B---3--:R-:W-:-:S05]  /*00e0*/  IMAD.U32 R7, RZ, RZ, UR4 ;  /* 0x00000004ff077e24 */ /* 0x008fca000f8e00ff */
[----:B-1----:R-:W-:-:S13]  /*00f0*/  ISETP.GE.U32.AND P0, PT, R12, R7, PT ;  /* 0x000000070c00720c */ /* 0x002fda0003f06070 */
[----:B------:R-:W-:Y:S05]  /*0100*/  @P0 BRA `(.L_x_43) ;  /* 0x0000000000340947 */ /* 0x000fea0003800000 */
[----:B------:R-:W1:Y:S01]  /*0110*/  S2R R5, SR_CgaCtaId ;  /* 0x0000000000057919 */ /* 0x000e620000008800 */
[----:B------:R-:W3:Y:S01]  /*0120*/  LDC.64 R2, c[0x0][0x398] ;  /* 0x0000e600ff027b82 */ /* 0x000ee20000000a00 */
[----:B------:R-:W-:Y:S01]  /*0130*/  MOV R4, 0x400 ;  /* 0x0000040000047802 */ /* 0x000fe20000000f00 */
[----:B------:R-:W-:-:S03]  /*0140*/  IMAD.MOV.U32 R6, RZ, RZ, R12 ;  /* 0x000000ffff067224 */ /* 0x000fc600078e000c */
[----:B-1----:R-:W-:-:S07]  /*0150*/  LEA R8, R5, R4, 0x18 ;  /* 0x0000000405087211 */ /* 0x002fce00078ec0ff */
.L_x_44:
[----:B-1----:R-:W-:-:S04]  /*0160*/  IMAD R9, R0, R7, R6 ;  /* 0x0000000700097224 */ /* 0x002fc800078e0206 */
[----:B---3--:R-:W-:-:S06]  /*0170*/  IMAD.WIDE R4, R9, 0x4, R2 ;  /* 0x0000000409047825 */ /* 0x008fcc00078e0202 */
[----:B------:R-:W3:Y:S01]  /*0180*/  LDG.E R4, desc[UR6][R4.64] ;  /* 0x0000000604047981 */ /* 0x000ee2000c1e1900 */
[----:B------:R-:W-:Y:S02]  /*0190*/  IMAD R9, R9, 0x4, R8 ;  /* 0x0000000409097824 */ /* 0x000fe400078e0208 */
[----:B0-----:R-:W-:-:S05]  /*01a0*/  IMAD.IADD R6, R11, 0x1, R6 ;  /* 0x000000010b067824 */ /* 0x001fca00078e0206 */
[----:B------:R-:W-:Y:S01]  /*01b0*/  ISETP.GE.AND P0, PT, R6, R7, PT ;  /* 0x000000070600720c */ /* 0x000fe20003f06270 */
[----:B---3--:R1:W-:-:S12]  /*01c0*/  STS [R9], R4 ;  /* 0x0000000409007388 */ /* 0x0083d80000000800 */
[----:B------:R-:W-:Y:S05]  /*01d0*/  @!P0 BRA `(.L_x_44) ;  /* 0xfffffffc00e08947 */ /* 0x000fea000383ffff */
.L_x_43:
[----:B------:R-:W-:Y:S05]  /*01e0*/  BSYNC.RECONVERGENT B1 ;  /* 0x0000000000017941 */ /* 0x000fea0003800200 */
.L_x_42:
[----:B--2---:R-:W-:-:S05]  /*01f0*/  IMAD.IADD R0, R13, 0x1, R0 ;  /* 0x000000010d007824 */ /* 0x004fca00078e0200 */
[----:B------:R-:W-:-:S13]  /*0200*/  ISETP.GE.AND P0, PT, R0, R7, PT ;  /* 0x000000070000720c */ /* 0x000fda0003f06270 */
[----:B------:R-:W-:Y:S05]  /*0210*/  @!P0 BRA `(.L_x_45) ;  /* 0xfffffffc00a88947 */ /* 0x000fea000383ffff */
.L_x_41:
[----:B------:R-:W-:Y:S05]  /*0220*/  BSYNC.RECONVERGENT B0 ;  /* 0x0000000000007941 */ /* 0x000fea0003800200 */
.L_x_40:
[----:B------:R-:W2:Y:S01]  /*0230*/  S2UR UR4, SR_CTAID.X ;  /* 0x00000000000479c3 */ /* 0x000ea20000002500 */
[----:B------:R-:W3:Y:S07]  /*0240*/  LDCU UR5, c[0x0][0x390] ;  /* 0x00007200ff0577ac */ /* 0x000eee0008000800 */
[----:B------:R-:W2:Y:S02]  /*0250*/  LDC R0, c[0x0][0x360] ;  /* 0x0000d800ff007b82 */ /* 0x000ea40000000800 */
[----:B--2---:R-:W-:-:S06]  /*0260*/  IMAD R3, R0, UR4, R10 ;  /* 0x0000000400037c24 */ /* 0x004fcc000f8e020a */
[----:B------:R-:W-:Y:S01]  /*0270*/  BAR.SYNC.DEFER_BLOCKING 0x0 ;  /* 0x0000000000007b1d */ /* 0x000fe20000010000 */
[----:B---3--:R-:W-:-:S13]  /*0280*/  ISETP.GE.AND P0, PT, R3, UR5, PT ;  /* 0x0000000503007c0c */ /* 0x008fda000bf06270 */
[----:B------:R-:W-:Y:S05]  /*0290*/  @P0 EXIT ;  /* 0x000000000000094d */ /* 0x000fea0003800000 */
[----:B------:R-:W2:Y:S01]  /*02a0*/  S2R R5, SR_TID.Y ;  /* 0x0000000000057919 */ /* 0x000ea20000002200 */
[----:B------:R-:W2:Y:S01]  /*02b0*/  S2UR UR4, SR_CTAID.Y ;  /* 0x00000000000479c3 */ /* 0x000ea20000002600 */
[C---:B------:R-:W-:Y:S02]  /*02c0*/  ISETP.GT.AND P0, PT, R7.reuse, -0x2, PT ;  /* 0xfffffffe0700780c */ /* 0x040fe40003f04270 */
[----:B-1----:R-:W-:-:S04]  /*02d0*/  LEA.HI R4, R7, R7, RZ, 0x1 ;  /* 0x0000000707047211 */ /* 0x002fc800078f08ff */
[----:B------:R-:W-:Y:S01]  /*02e0*/  SHF.R.S32.HI R4, RZ, 0x1, R4 ;  /* 0x00000001ff047819 */ /* 0x000fe20000011404 */
[----:B------:R-:W2:Y:S01]  /*02f0*/  LDC R8, c[0x0][0x364] ;  /* 0x0000d900ff087b82 */ /* 0x000ea20000000800 */
[----:B------:R-:W1:Y:S01]  /*0300*/  LDCU UR5, c[0x0][0x374] ;  /* 0x00006e80ff0577ac */ /* 0x000e620008000800 */
[----:B------:R-:W3:Y:S02]  /*0310*/  LDCU UR8, c[0x0][0x370] ;  /* 0x00006e00ff0877ac */ /* 0x000ee40008000800 */
[----:B---3--:R-:W-:Y:S02]  /*0320*/  IMAD R10, R0, UR8, RZ ;  /* 0x00000008000a7c24 */ /* 0x008fe4000f8e02ff */
[C---:B--2---:R-:W-:Y:S02]  /*0330*/  IMAD R2, R8.reuse, UR4, R5 ;  /* 0x0000000408027c24 */ /* 0x044fe4000f8e0205 */
[----:B-1----:R-:W-:Y:S01]  /*0340*/  IMAD R8, R8, UR5, RZ ;  /* 0x0000000508087c24 */ /* 0x002fe2000f8e02ff */
[----:B------:R-:W-:Y:S06]  /*0350*/  @P0 BRA `(.L_x_46) ;  /* 0x0000000000480947 */ /* 0x000fec0003800000 */
.L_x_50:
[----:B------:R-:W1:Y:S01]  /*0360*/  LDC R9, c[0x0][0x394] ;  /* 0x0000e500ff097b82 */ /* 0x000e620000000800 */
[----:B------:R-:W-:Y:S01]  /*0370*/  BSSY.RECONVERGENT B0, `(.L_x_47) ;  /* 0x000000b000007945 */ /* 0x000fe20003800200 */
[----:B-1----:R-:W-:-:S13]  /*0380*/  ISETP.GE.AND P0, PT, R2, R9, PT ;  /* 0x000000090200720c */ /* 0x002fda0003f06270 */
[----:B------:R-:W-:Y:S05]  /*0390*/  @P0 BRA `(.L_x_48) ;  /* 0x0000000000200947 */ /* 0x000fea0003800000 */
[----:B------:R-:W1:Y:S01]  /*03a0*/  LDC.64 R6, c[0x0][0x388] ;  /* 0x0000e200ff067b82 */ /* 0x000e620000000a00 */
[----:B------:R-:W-:-:S07]  /*03b0*/  IMAD.MOV.U32 R0, RZ, RZ, R2 ;  /* 0x000000ffff007224 */ /* 0x000fce00078e0002 */
.L_x_49:
[--C-:B------:R-:W-:Y:S02]  /*03c0*/  IMAD R5, R3, R9, R0.reuse ;  /* 0x0000000903057224 */ /* 0x100fe400078e0200 */
[----:B------:R-:W-:Y:S02]  /*03d0*/  IMAD.IADD R0, R8, 0x1, R0 ;  /* 0x0000000108007824 */ /* 0x000fe400078e0200 */
[----:B-1----:R-:W-:-:S03]  /*03e0*/  IMAD.WIDE R4, R5, 0x4, R6 ;  /* 0x0000000405047825 */ /* 0x002fc600078e0206 */
[----:B------:R-:W-:Y:S02]  /*03f0*/  ISETP.GE.AND P0, PT, R0, R9, PT ;  /* 0x000000090000720c */ /* 0x000fe40003f06270 */
[----:B------:R2:W-:Y:S11]  /*0400*/  STG.E desc[UR6][R4.64], RZ ;  /* 0x000000ff04007986 */ /* 0x0005f6000c101906 */
[----:B--2---:R-:W-:Y:S05]  /*0410*/  @!P0 BRA `(.L_x_49) ;  /* 0xfffffffc00e88947 */ /* 0x004fea000383ffff */
.L_x_48:
[----:B------:R-:W-:Y:S05]  /*0420*/  BSYNC.RECONVERGENT B0 ;  /* 0x0000000000007941 */ /* 0x000fea0003800200 */
.L_x_47:
[----:B------:R-:W1:Y:S01]  /*0430*/  LDCU UR4, c[0x0][0x390] ;  /* 0x00007200ff0477ac */ /* 0x000e620008000800 */
[----:B------:R-:W-:-:S05]  /*0440*/  IMAD.IADD R3, R10, 0x1, R3 ;  /* 0x000000010a037824 */ /* 0x000fca00078e0203 */
[----:B-1----:R-:W-:-:S13]  /*0450*/  ISETP.GE.AND P0, PT, R3, UR4, PT ;  /* 0x0000000403007c0c */ /* 0x002fda000bf06270 */
[----:B------:R-:W-:Y:S05]  /*0460*/  @!P0 BRA `(.L_x_50) ;  /* 0xfffffffc00bc8947 */ /* 0x000fea000383ffff */
[----:B------:R-:W-:Y:S05]  /*0470*/  EXIT ;  /* 0x000000000000794d */ /* 0x000fea0003800000 */
.L_x_46:
[----:B------:R-:W-:Y:S01]  /*0480*/  IMAD.MOV R5, RZ, RZ, -R4 ;  /* 0x000000ffff057224 */ /* 0x000fe200078e0a04 */
[----:B0-----:R-:W-:Y:S01]  /*0490*/  IABS R11, R4 ;  /* 0x00000004000b7213 */ /* 0x001fe20000000000 */
[----:B------:R-:W-:-:S03]  /*04a0*/  IMAD.SHL.U32 R7, R7, 0x4, RZ ;  /* 0x0000000407077824 */ /* 0x000fc600078e00ff */
[C---:B------:R-:W-:Y:S01]  /*04b0*/  VIMNMX R9, PT, PT, R4.reuse, R5, !PT ;  /* 0x0000000504097248 */ /* 0x040fe20007fe0100 */
[----:B------:R-:W-:-:S03]  /*04c0*/  IMAD.IADD R6, R4, 0x1, R11 ;  /* 0x0000000104067824 */ /* 0x000fc600078e020b */
[----:B------:R-:W-:Y:S01]  /*04d0*/  IADD3 R8, PT, PT, R4, 0x1, R9 ;  /* 0x0000000104087810 */ /* 0x000fe20007ffe009 */
[----:B------:R-:W-:-:S03]  /*04e0*/  VIADD R9, R6, 0x1 ;  /* 0x0000000106097836 */ /* 0x000fc60000000000 */
[----:B------:R-:W-:Y:S02]  /*04f0*/  LOP3.LUT R10, R8, 0xfffffff8, RZ, 0xc0, !PT ;  /* 0xfffffff8080a7812 */ /* 0x000fe400078ec0ff */
[C---:B------:R-:W-:Y:S02]  /*0500*/  LOP3.LUT R8, R9.reuse, 0x7, RZ, 0xc0, !PT ;  /* 0x0000000709087812 */ /* 0x040fe400078ec0ff */
[----:B------:R-:W-:Y:S01]  /*0510*/  LOP3.LUT R9, R9, 0x3, RZ, 0xc0, !PT ;  /* 0x0000000309097812 */ /* 0x000fe200078ec0ff */
[----:B------:R-:W-:-:S07]  /*0520*/  IMAD.MOV R10, RZ, RZ, -R10 ;  /* 0x000000ffff0a7224 */ /* 0x000fce00078e0a0a */
.L_x_66:
[----:B------:R-:W0:Y:S01]  /*0530*/  LDCU UR4, c[0x0][0x394] ;  /* 0x00007280ff0477ac */ /* 0x000e220008000800 */
[----:B------:R-:W-:Y:S01]  /*0540*/  BSSY.RECONVERGENT B1, `(.L_x_51) ;  /* 0x00000d2000017945 */ /* 0x000fe20003800200 */
[----:B0-----:R-:W-:-:S13]  /*0550*/  ISETP.GE.AND P0, PT, R2, UR4, PT ;  /* 0x0000000402007c0c */ /* 0x001fda000bf06270 */
[----:B------:R-:W-:Y:S05]  /*0560*/  @P0 BRA `(.L_x_52) ;  /* 0x0000000c003c0947 */ /* 0x000fea0003800000 */
[----:B------:R-:W-:-:S07]  /*0570*/  IMAD.MOV.U32 R11, RZ, RZ, R2 ;  /* 0x000000ffff0b7224 */ /* 0x000fce00078e0002 */
.L_x_65:
[----:B------:R-:W-:Y:S01]  /*0580*/  BSSY.RECONVERGENT B0, `(.L_x_53) ;  /* 0x00000c3000007945 */ /* 0x000fe20003800200 */
[----:B------:R-:W-:Y:S01]  /*0590*/  IMAD.MOV.U32 R12, RZ, RZ, RZ ;  /* 0x000000ffff0c7224 */ /* 0x000fe200078e00ff */
[----:B------:R-:W-:-:S07]  /*05a0*/  MOV R13, R5 ;  /* 0x00000005000d7202 */ /* 0x000fce0000000f00 */
.L_x_64:
[----:B------:R-:W0:Y:S01]  /*05b0*/  LDCU UR4, c[0x0][0x3a0] ;  /* 0x00007400ff0477ac */ /* 0x000e220008000800 */
[----:B------:R-:W-:Y:S01]  /*05c0*/  ISETP.GE.U32.AND P0, PT, R6, 0x7, PT ;  /* 0x000000070600780c */ /* 0x000fe20003f06070 */
[----:B------:R-:W-:Y:S01]  /*05d0*/  IMAD.IADD R16, R4, 0x1, R13 ;  /* 0x0000000104107824 */ /* 0x000fe200078e020d */
[----:B------:R-:W-:Y:S01]  /*05e0*/  IABS R14, R4 ;  /* 0x00000004000e7213 */ /* 0x000fe20000000000 */
[----:B------:R-:W-:Y:S01]  /*05f0*/  BSSY.RECONVERGENT B2, `(.L_x_54) ;  /* 0x0000056000027945 */ /* 0x000fe20003800200 */
[C---:B------:R-:W-:Y:S02]  /*0600*/  IMAD.IADD R18, R13.reuse, 0x1, R3 ;  /* 0x000000010d127824 */ /* 0x040fe400078e0203 */
[C---:B------:R-:W-:Y:S01]  /*0610*/  ISETP.NE.AND P4, PT, R13.reuse, R14, PT ;  /* 0x0000000e0d00720c */ /* 0x040fe20003f85270 */
[----:B------:R-:W-:Y:S02]  /*0620*/  IMAD.MOV.U32 R20, RZ, RZ, R5 ;  /* 0x000000ffff147224 */ /* 0x000fe400078e0005 */
[----:B------:R-:W-:-:S02]  /*0630*/  VIADD R13, R13, 0x1 ;  /* 0x000000010d0d7836 */ /* 0x000fc40000000000 */
[----:B0-----:R-:W-:Y:S02]  /*0640*/  IMAD R19, R16, UR4, R4 ;  /* 0x0000000410137c24 */ /* 0x001fe4000f8e0204 */
[----:B------:R-:W-:Y:S06]  /*0650*/  @!P0 BRA `(.L_x_55) ;  /* 0x00000004003c8947 */ /* 0x000fec0003800000 */
[----:B------:R-:W0:Y:S01]  /*0660*/  S2UR UR5, SR_CgaCtaId ;  /* 0x00000000000579c3 */ /* 0x000e220000008800 */
[----:B------:R-:W1:Y:S01]  /*0670*/  LDCU.64 UR8, c[0x0][0x390] ;  /* 0x00007200ff0877ac */ /* 0x000e620008000a00 */
[----:B------:R-:W-:Y:S01]  /*0680*/  IMAD.IADD R21, R11, 0x1, -R4 ;  /* 0x000000010b157824 */ /* 0x000fe200078e0a04 */
[----:B------:R-:W-:Y:S01]  /*0690*/  BSSY.RECONVERGENT B3, `(.L_x_56) ;  /* 0x000004a000037945 */ /* 0x000fe20003800200 */
[----:B------:R-:W-:Y:S01]  /*06a0*/  IADD3 R20, PT, PT, -R4, 0x3, RZ ;  /* 0x0000000304147810 */ /* 0x000fe20007ffe1ff */
[----:B------:R-:W-:Y:S01]  /*06b0*/  UMOV UR4, 0x400 ;  /* 0x0000040000047882 */ /* 0x000fe20000000000 */
[----:B------:R-:W-:Y:S01]  /*06c0*/  IMAD.MOV.U32 R22, RZ, RZ, R10 ;  /* 0x000000ffff167224 */ /* 0x000fe200078e000a */
[C---:B-1----:R-:W-:Y:S01]  /*06d0*/  ISETP.GE.AND P2, PT, R18.reuse, UR8, PT ;  /* 0x0000000812007c0c */ /* 0x042fe2000bf46270 */
[----:B------:R-:W-:Y:S01]  /*06e0*/  IMAD R17, R18, UR9, R21 ;  /* 0x0000000912117c24 */ /* 0x000fe2000f8e0215 */
[----:B0-----:R-:W-:-:S06]  /*06f0*/  ULEA UR4, UR5, UR4, 0x18 ;  /* 0x0000000405047291 */ /* 0x001fcc000f8ec0ff */
[----:B------:R-:W-:-:S04]  /*0700*/  IMAD R16, R7, R16, UR4 ;  /* 0x0000000407107e24 */ /* 0x000fc8000f8e0210 */
[----:B------:R-:W-:-:S07]  /*0710*/  VIADD R16, R16, 0x10 ;  /* 0x0000001010107836 */ /* 0x000fce0000000000 */
.L_x_57:
[----:B------:R-:W0:Y:S01]  /*0720*/  LDCU UR4, c[0x0][0x394] ;  /* 0x00007280ff0477ac */ /* 0x000e220008000800 */
[----:B------:R-:W1:Y:S01]  /*0730*/  LDC.64 R14, c[0x0][0x380] ;  /* 0x0000e000ff0e7b82 */ /* 0x000e620000000a00 */
[----:B------:R-:W-:Y:S02]  /*0740*/  LOP3.LUT R23, R18, R21, RZ, 0xfc, !PT ;  /* 0x0000001512177212 */ /* 0x000fe400078efcff */
[----:B0-----:R-:W-:-:S04]  /*0750*/  ISETP.GE.OR P0, PT, R21, UR4, P2 ;  /* 0x0000000415007c0c */ /* 0x001fc80009706670 */
[----:B------:R-:W-:Y:S01]  /*0760*/  ISETP.LT.OR P0, PT, R23, RZ, P0 ;  /* 0x000000ff1700720c */ /* 0x000fe20000701670 */
[----:B-1----:R-:W-:-:S12]  /*0770*/  IMAD.WIDE R14, R17, 0x4, R14 ;  /* 0x00000004110e7825 */ /* 0x002fd800078e020e */
[----:B------:R-:W2:Y:S01]  /*0780*/  @!P0 LDG.E R26, desc[UR6][R14.64] ;  /* 0x000000060e1a8981 */ /* 0x000ea2000c1e1900 */
[----:B------:R-:W-:-:S03]  /*0790*/  VIADD R23, R21, 0x1 ;  /* 0x0000000115177836 */ /* 0x000fc60000000000 */
[----:B------:R-:W2:Y:S02]  /*07a0*/  @!P0 LDS R25, [R16+-0x10] ;  /* 0xfffff00010198984 */ /* 0x000ea40000000800 */
[----:B------:R-:W-:Y:S02]  /*07b0*/  ISETP.GE.OR P1, PT, R23, UR4, P2 ;  /* 0x0000000417007c0c */ /* 0x000fe40009726670 */
[----:B------:R-:W-:-:S04]  /*07c0*/  LOP3.LUT R23, R18, R23, RZ, 0xfc, !PT ;  /* 0x0000001712177212 */ /* 0x000fc800078efcff */
[----:B------:R-:W-:-:S13]  /*07d0*/  ISETP.LT.OR P1, PT, R23, RZ, P1 ;  /* 0x000000ff1700720c */ /* 0x000fda0000f21670 */
[----:B------:R-:W3:Y:S04]  /*07e0*/  @!P1 LDG.E R24, desc[UR6][R14.64+0x4] ;  /* 0x000004060e189981 */ /* 0x000ee8000c1e1900 */
[----:B------:R-:W3:Y:S01]  /*07f0*/  @!P1 LDS R23, [R16+-0xc] ;  /* 0xfffff40010179984 */ /* 0x000ee20000000800 */
[----:B------:R-:W-:Y:S02]  /*0800*/  VIADD R27, R21, 0x3 ;  /* 0x00000003151b7836 */ /* 0x000fe40000000000 */
[----:B--2---:R-:W-:Y:S01]  /*0810*/  @!P0 FFMA R12, R25, R26, R12 ;  /* 0x0000001a190c8223 */ /* 0x004fe2000000000c */
[----:B------:R-:W-:-:S05]  /*0820*/  VIADD R25, R21, 0x2 ;  /* 0x0000000215197836 */ /* 0x000fca0000000000 */
[----:B------:R-:W-:Y:S02]  /*0830*/  ISETP.GE.OR P0, PT, R25, UR4, P2 ;  /* 0x0000000419007c0c */ /* 0x000fe40009706670 */
[----:B------:R-:W-:-:S04]  /*0840*/  LOP3.LUT R25, R18, R25, RZ, 0xfc, !PT ;  /* 0x0000001912197212 */ /* 0x000fc800078efcff */
[----:B------:R-:W-:-:S13]  /*0850*/  ISETP.LT.OR P0, PT, R25, RZ, P0 ;  /* 0x000000ff1900720c */ /* 0x000fda0000701670 */
[----:B------:R-:W2:Y:S01]  /*0860*/  @!P0 LDG.E R25, desc[UR6][R14.64+0x8] ;  /* 0x000008060e198981 */ /* 0x000ea2000c1e1900 */
[----:B---3--:R-:W-:Y:S01]  /*0870*/  @!P1 FFMA R12, R23, R24, R12 ;  /* 0x00000018170c9223 */ /* 0x008fe2000000000c */
[----:B------:R-:W-:Y:S02]  /*0880*/  ISETP.GE.OR P1, PT, R27, UR4, P2 ;  /* 0x000000041b007c0c */ /* 0x000fe40009726670 */
[----:B------:R-:W-:-:S04]  /*0890*/  LOP3.LUT R27, R18, R27, RZ, 0xfc, !PT ;  /* 0x0000001b121b7212 */ /* 0x000fc800078efcff */
[----:B------:R-:W-:Y:S02]  /*08a0*/  ISETP.LT.OR P1, PT, R27, RZ, P1 ;  /* 0x000000ff1b00720c */ /* 0x000fe40000f21670 */
[----:B------:R-:W2:Y:S11]  /*08b0*/  @!P0 LDS R27, [R16+-0x8] ;  /* 0xfffff800101b8984 */ /* 0x000eb60000000800 */
[----:B------:R-:W3:Y:S04]  /*08c0*/  @!P1 LDG.E R24, desc[UR6][R14.64+0xc] ;  /* 0x00000c060e189981 */ /* 0x000ee8000c1e1900 */
[----:B------:R-:W3:Y:S01]  /*08d0*/  @!P1 LDS R23, [R16+-0x4] ;  /* 0xfffffc0010179984 */ /* 0x000ee20000000800 */
[----:B--2---:R-:W-:Y:S01]  /*08e0*/  @!P0 FFMA R12, R27, R25, R12 ;  /* 0x000000191b0c8223 */ /* 0x004fe2000000000c */
[----:B------:R-:W-:-:S05]  /*08f0*/  VIADD R25, R21, 0x4 ;  /* 0x0000000415197836 */ /* 0x000fca0000000000 */
[----:B------:R-:W-:Y:S02]  /*0900*/  ISETP.GE.OR P0, PT, R25, UR4, P2 ;  /* 0x0000000419007c0c */ /* 0x000fe40009706670 */
[----:B------:R-:W-:-:S04]  /*0910*/  LOP3.LUT R25, R18, R25, RZ, 0xfc, !PT ;  /* 0x0000001912197212 */ /* 0x000fc800078efcff */
[----:B------:R-:W-:Y:S02]  /*0920*/  ISETP.LT.OR P3, PT, R25, RZ, P0 ;  /* 0x000000ff1900720c */ /* 0x000fe40000761670 */
[----:B------:R-:W-:-:S11]  /*0930*/  IADD3 R27, PT, PT, R21, 0x5, RZ ;  /* 0x00000005151b7810 */ /* 0x000fd60007ffe0ff */
[----:B------:R-:W2:Y:S01]  /*0940*/  @!P3 LDG.E R25, desc[UR6][R14.64+0x10] ;  /* 0x000010060e19b981 */ /* 0x000ea2000c1e1900 */
[----:B------:R-:W-:Y:S01]  /*0950*/  ISETP.GE.OR P0, PT, R27, UR4, P2 ;  /* 0x000000041b007c0c */ /* 0x000fe20009706670 */
[----:B---3--:R-:W-:Y:S01]  /*0960*/  @!P1 FFMA R12, R23, R24, R12 ;  /* 0x00000018170c9223 */ /* 0x008fe2000000000c */
[----:B------:R-:W-:-:S04]  /*0970*/  LOP3.LUT R27, R18, R27, RZ, 0xfc, !PT ;  /* 0x0000001b121b7212 */ /* 0x000fc800078efcff */
[----:B------:R-:W-:Y:S02]  /*0980*/  ISETP.LT.OR P0, PT, R27, RZ, P0 ;  /* 0x000000ff1b00720c */ /* 0x000fe40000701670 */
[----:B------:R-:W2:Y:S11]  /*0990*/  @!P3 LDS R27, [R16] ;  /* 0x00000000101bb984 */ /* 0x000eb60000000800 */
[----:B------:R-:W3:Y:S04]  /*09a0*/  @!P0 LDG.E R24, desc[UR6][R14.64+0x14] ;  /* 0x000014060e188981 */ /* 0x000ee8000c1e1900 */
[----:B------:R-:W3:Y:S01]  /*09b0*/  @!P0 LDS R23, [R16+0x4] ;  /* 0x0000040010178984 */ /* 0x000ee20000000800 */
[----:B--2---:R-:W-:Y:S01]  /*09c0*/  @!P3 FFMA R12, R27, R25, R12 ;  /* 0x000000191b0cb223 */ /* 0x004fe2000000000c */
[----:B------:R-:W-:-:S05]  /*09d0*/  VIADD R25, R21, 0x6 ;  /* 0x0000000615197836 */ /* 0x000fca0000000000 */
[----:B------:R-:W-:Y:S02]  /*09e0*/  ISETP.GE.OR P1, PT, R25, UR4, P2 ;  /* 0x0000000419007c0c */ /* 0x000fe40009726670 */
[----:B------:R-:W-:-:S04]  /*09f0*/  LOP3.LUT R25, R18, R25, RZ, 0xfc, !PT ;  /* 0x0000001912197212 */ /* 0x000fc800078efcff */
[----:B------:R-:W-:Y:S01]  /*0a00*/  ISETP.LT.OR P1, PT, R25, RZ, P1 ;  /* 0x000000ff1900720c */ /* 0x000fe20000f21670 */
[----:B------:R-:W-:-:S05]  /*0a10*/  VIADD R25, R21, 0x7 ;  /* 0x0000000715197836 */ /* 0x000fca0000000000 */
[----:B------:R-:W-:Y:S02]  /*0a20*/  ISETP.GE.OR P3, PT, R25, UR4, P2 ;  /* 0x0000000419007c0c */ /* 0x000fe40009766670 */
[----:B------:R-:W-:Y:S01]  /*0a30*/  LOP3.LUT R25, R18, R25, RZ, 0xfc, !PT ;  /* 0x0000001912197212 */ /* 0x000fe200078efcff */
[----:B---3--:R-:W-:-:S03]  /*0a40*/  @!P0 FFMA R12, R23, R24, R12 ;  /* 0x00000018170c8223 */ /* 0x008fc6000000000c */
[----:B------:R-:W-:Y:S01]  /*0a50*/  ISETP.LT.OR P3, PT, R25, RZ, P3 ;  /* 0x000000ff1900720c */ /* 0x000fe20001f61670 */
[----:B------:R-:W2:Y:S04]  /*0a60*/  @!P1 LDG.E R24, desc[UR6][R14.64+0x18] ;  /* 0x000018060e189981 */ /* 0x000ea8000c1e1900 */
[----:B------:R-:W2:Y:S08]  /*0a70*/  @!P1 LDS R23, [R16+0x8] ;  /* 0x0000080010179984 */ /* 0x000eb00000000800 */
[----:B------:R-:W3:Y:S01]  /*0a80*/  @!P3 LDG.E R26, desc[UR6][R14.64+0x1c] ;  /* 0x00001c060e1ab981 */ /* 0x000ee2000c1e1900 */
[----:B------:R-:W-:-:S02]  /*0a90*/  VIADD R22, R22, 0x8 ;  /* 0x0000000816167836 */ /* 0x000fc40000000000 */
[----:B------:R-:W-:Y:S01]  /*0aa0*/  VIADD R20, R20, 0x8 ;  /* 0x0000000814147836 */ /* 0x000fe20000000000 */
[----:B------:R0:W3:Y:S01]  /*0ab0*/  @!P3 LDS R25, [R16+0xc] ;  /* 0x00000c001019b984 */ /* 0x0000e20000000800 */
[----:B------:R-:W-:Y:S01]  /*0ac0*/  VIADD R21, R21, 0x8 ;  /* 0x0000000815157836 */ /* 0x000fe20000000000 */
[----:B------:R-:W-:Y:S01]  /*0ad0*/  ISETP.NE.AND P0, PT, R22, RZ, PT ;  /* 0x000000ff1600720c */ /* 0x000fe20003f05270 */
[----:B------:R-:W-:Y:S02]  /*0ae0*/  VIADD R17, R17, 0x8 ;  /* 0x0000000811117836 */ /* 0x000fe40000000000 */
[----:B0-----:R-:W-:Y:S02]  /*0af0*/  VIADD R16, R16, 0x20 ;  /* 0x0000002010107836 */ /* 0x001fe40000000000 */
[----:B--2---:R-:W-:-:S04]  /*0b00*/  @!P1 FFMA R12, R23, R24, R12 ;  /* 0x00000018170c9223 */ /* 0x004fc8000000000c */
[----:B---3--:R-:W-:-:S04]  /*0b10*/  @!P3 FFMA R12, R25, R26, R12 ;  /* 0x0000001a190cb223 */ /* 0x008fc8000000000c */
[----:B------:R-:W-:Y:S05]  /*0b20*/  @P0 BRA `(.L_x_57) ;  /* 0xfffffff800fc0947 */ /* 0x000fea000383ffff */
[----:B------:R-:W-:Y:S05]  /*0b30*/  BSYNC.RECONVERGENT B3 ;  /* 0x0000000000037941 */ /* 0x000fea0003800200 */
.L_x_56:
[----:B------:R-:W-:-:S07]  /*0b40*/  VIADD R20, R20, 0xfffffffd ;  /* 0xfffffffd14147836 */ /* 0x000fce0000000000 */
.L_x_55:
[----:B------:R-:W-:Y:S05]  /*0b50*/  BSYNC.RECONVERGENT B2 ;  /* 0x0000000000027941 */ /* 0x000fea0003800200 */
.L_x_54:
[----:B------:R-:W-:Y:S01]  /*0b60*/  ISETP.NE.AND P0, PT, R8, RZ, PT ;  /* 0x000000ff0800720c */ /* 0x000fe20003f05270 */
[----:B------:R-:W-:-:S12]  /*0b70*/  BSSY.RECONVERGENT B2, `(.L_x_58) ;  /* 0x0000062000027945 */ /* 0x000fd80003800200 */
[----:B------:R-:W-:Y:S05]  /*0b80*/  @!P0 BRA `(.L_x_59) ;  /* 0x0000000400808947 */ /* 0x000fea0003800000 */
[----:B------:R-:W-:Y:S01]  /*0b90*/  VIADD R14, R8, 0xffffffff ;  /* 0xffffffff080e7836 */ /* 0x000fe20000000000 */
[----:B------:R-:W-:Y:S01]  /*0ba0*/  BSSY.RECONVERGENT B3, `(.L_x_60) ;  /* 0x000002b000037945 */ /* 0x000fe20003800200 */
[----:B------:R-:W-:-:S03]  /*0bb0*/  ISETP.NE.AND P5, PT, R9, RZ, PT ;  /* 0x000000ff0900720c */ /* 0x000fc60003fa5270 */
[----:B------:R-:W-:-:S13]  /*0bc0*/  ISETP.GE.U32.AND P0, PT, R14, 0x3, PT ;  /* 0x000000030e00780c */ /* 0x000fda0003f06070 */
[----:B------:R-:W-:Y:S05]  /*0bd0*/  @!P0 BRA `(.L_x_61) ;  /* 0x00000000009c8947 */ /* 0x000fea0003800000 */
[----:B------:R-:W0:Y:S01]  /*0be0*/  LDCU.64 UR4, c[0x0][0x390] ;  /* 0x00007200ff0477ac */ /* 0x000e220008000a00 */
[----:B------:R-:W1:Y:S01]  /*0bf0*/  LDC.64 R14, c[0x0][0x380] ;  /* 0x0000e000ff0e7b82 */ /* 0x000e620000000a00 */
[----:B------:R-:W-:-:S05]  /*0c00*/  IMAD.IADD R25, R20, 0x1, R11 ;  /* 0x0000000114197824 */ /* 0x000fca00078e020b */
[C---:B------:R-:W-:Y:S02]  /*0c10*/  LOP3.LUT R16, R18.reuse, R25, RZ, 0xfc, !PT ;  /* 0x0000001912107212 */ /* 0x040fe400078efcff */
[C---:B0-----:R-:W-:Y:S01]  /*0c20*/  ISETP.GE.AND P2, PT, R18.reuse, UR4, PT ;  /* 0x0000000412007c0c */ /* 0x041fe2000bf46270 */
[----:B------:R-:W-:-:S03]  /*0c30*/  IMAD R17, R18, UR5, R25 ;  /* 0x0000000512117c24 */ /* 0x000fc6000f8e0219 */
[----:B------:R-:W-:Y:S01]  /*0c40*/  ISETP.GE.OR P0, PT, R25, UR5, P2 ;  /* 0x0000000519007c0c */ /* 0x000fe20009706670 */
[----:B-1----:R-:W-:-:S03]  /*0c50*/  IMAD.WIDE R14, R17, 0x4, R14 ;  /* 0x00000004110e7825 */ /* 0x002fc600078e020e */
[----:B------:R-:W-:-:S13]  /*0c60*/  ISETP.LT.OR P0, PT, R16, RZ, P0 ;  /* 0x000000ff1000720c */ /* 0x000fda0000701670 */
[----:B------:R-:W2:Y:S01]  /*0c70*/  @!P0 LDG.E R17, desc[UR6][R14.64] ;  /* 0x000000060e118981 */ /* 0x000ea2000c1e1900 */
[C---:B------:R-:W-:Y:S01]  /*0c80*/  VIADD R21, R25.reuse, 0x1 ;  /* 0x0000000119157836 */ /* 0x040fe20000000000 */
[C---:B------:R-:W-:Y:S01]  /*0c90*/  IADD3 R23, PT, PT, R25.reuse, 0x2, RZ ;  /* 0x0000000219177810 */ /* 0x040fe20007ffe0ff */
[----:B------:R-:W-:-:S03]  /*0ca0*/  VIADD R25, R25, 0x3 ;  /* 0x0000000319197836 */ /* 0x000fc60000000000 */
[----:B------:R-:W-:Y:S02]  /*0cb0*/  ISETP.GE.OR P1, PT, R21, UR5, P2 ;  /* 0x0000000515007c0c */ /* 0x000fe40009726670 */
[C---:B------:R-:W-:Y:S02]  /*0cc0*/  LOP3.LUT R21, R18.reuse, R21, RZ, 0xfc, !PT ;  /* 0x0000001512157212 */ /* 0x040fe400078efcff */
[----:B------:R-:W-:Y:S02]  /*0cd0*/  ISETP.GE.OR P3, PT, R23, UR5, P2 ;  /* 0x0000000517007c0c */ /* 0x000fe40009766670 */
[----:B------:R-:W-:Y:S02]  /*0ce0*/  LOP3.LUT R23, R18, R23, RZ, 0xfc, !PT ;  /* 0x0000001712177212 */ /* 0x000fe400078efcff */
[----:B------:R-:W-:Y:S02]  /*0cf0*/  ISETP.LT.OR P1, PT, R21, RZ, P1 ;  /* 0x000000ff1500720c */ /* 0x000fe40000f21670 */
[----:B------:R-:W-:-:S02]  /*0d00*/  ISETP.GE.OR P2, PT, R25, UR5, P2 ;  /* 0x0000000519007c0c */ /* 0x000fc40009746670 */
[----:B------:R-:W-:Y:S02]  /*0d10*/  ISETP.LT.OR P3, PT, R23, RZ, P3 ;  /* 0x000000ff1700720c */ /* 0x000fe40001f61670 */
[----:B------:R-:W-:-:S04]  /*0d20*/  LOP3.LUT R25, R18, R25, RZ, 0xfc, !PT ;  /* 0x0000001912197212 */ /* 0x000fc800078efcff */
[----:B------:R-:W-:-:S03]  /*0d30*/  ISETP.LT.OR P2, PT, R25, RZ, P2 ;  /* 0x000000ff1900720c */ /* 0x000fc60001741670 */
[----:B------:R-:W3:Y:S04]  /*0d40*/  @!P1 LDG.E R22, desc[UR6][R14.64+0x4] ;  /* 0x000004060e169981 */ /* 0x000ee8000c1e1900 */
[----:B------:R-:W4:Y:S06]  /*0d50*/  @!P3 LDG.E R24, desc[UR6][R14.64+0x8] ;  /* 0x000008060e18b981 */ /* 0x000f2c000c1e1900 */
[----:B------:R-:W5:Y:S01]  /*0d60*/  @!P2 LDG.E R25, desc[UR6][R14.64+0xc] ;  /* 0x00000c060e19a981 */ /* 0x000f62000c1e1900 */
[----:B------:R-:W0:Y:S01]  /*0d70*/  S2UR UR5, SR_CgaCtaId ;  /* 0x00000000000579c3 */ /* 0x000e220000008800 */
[----:B------:R-:W-:Y:S01]  /*0d80*/  UMOV UR4, 0x400 ;  /* 0x0000040000047882 */ /* 0x000fe20000000000 */
[----:B------:R-:W-:-:S02]  /*0d90*/  IMAD.IADD R16, R19, 0x1, R20 ;  /* 0x0000000113107824 */ /* 0x000fc400078e0214 */
[----:B------:R-:W-:Y:S01]  /*0da0*/  VIADD R20, R20, 0x4 ;  /* 0x0000000414147836 */ /* 0x000fe20000000000 */
[----:B0-----:R-:W-:-:S06]  /*0db0*/  ULEA UR4, UR5, UR4, 0x18 ;  /* 0x0000000405047291 */ /* 0x001fcc000f8ec0ff */
[----:B------:R-:W-:-:S05]  /*0dc0*/  LEA R16, R16, UR4, 0x2 ;  /* 0x0000000410107c11 */ /* 0x000fca000f8e10ff */
[----:B------:R-:W2:Y:S04]  /*0dd0*/  @!P0 LDS R21, [R16] ;  /* 0x0000000010158984 */ /* 0x000ea80000000800 */
[----:B------:R-:W3:Y:S01]  /*0de0*/  @!P1 LDS R23, [R16+0x4] ;  /* 0x0000040010179984 */ /* 0x000ee20000000800 */
[----:B--2---:R-:W-:-:S03]  /*0df0*/  @!P0 FFMA R12, R21, R17, R12 ;  /* 0x00000011150c8223 */ /* 0x004fc6000000000c */
[----:B------:R-:W4:Y:S04]  /*0e00*/  @!P3 LDS R17, [R16+0x8] ;  /* 0x000008001011b984 */ /* 0x000f280000000800 */
[----:B------:R-:W5:Y:S01]  /*0e10*/  @!P2 LDS R21, [R16+0xc] ;  /* 0x00000c001015a984 */ /* 0x000f620000000800 */
[----:B---3--:R-:W-:-:S04]  /*0e20*/  @!P1 FFMA R12, R23, R22, R12 ;  /* 0x00000016170c9223 */ /* 0x008fc8000000000c */
[----:B----4-:R-:W-:-:S04]  /*0e30*/  @!P3 FFMA R12, R17, R24, R12 ;  /* 0x00000018110cb223 */ /* 0x010fc8000000000c */
[----:B-----5:R-:W-:-:S07]  /*0e40*/  @!P2 FFMA R12, R21, R25, R12 ;  /* 0x00000019150ca223 */ /* 0x020fce000000000c */
.L_x_61:
[----:B------:R-:W-:Y:S05]  /*0e50*/  BSYNC.RECONVERGENT B3 ;  /* 0x0000000000037941 */ /* 0x000fea0003800200 */
.L_x_60:
[----:B------:R-:W-:Y:S05]  /*0e60*/  @!P5 BRA `(.L_x_59) ;  /* 0x0000000000c8d947 */ /* 0x000fea0003800000 */
[----:B------:R-:W-:Y:S01]  /*0e70*/  ISETP.NE.AND P0, PT, R9, 0x1, PT ;  /* 0x000000010900780c */ /* 0x000fe20003f05270 */
[----:B------:R-:W-:Y:S01]  /*0e80*/  BSSY.RECONVERGENT B3, `(.L_x_62) ;  /* 0x000001d000037945 */ /* 0x000fe20003800200 */
[----:B------:R-:W-:-:S04]  /*0e90*/  LOP3.LUT R14, R6, 0x1, RZ, 0xc0, !PT ;  /* 0x00000001060e7812 */ /* 0x000fc800078ec0ff */
[----:B------:R-:W-:-:S07]  /*0ea0*/  ISETP.NE.U32.AND P2, PT, R14, 0x1, PT ;  /* 0x000000010e00780c */ /* 0x000fce0003f45070 */
[----:B------:R-:W-:Y:S06]  /*0eb0*/  @!P0 BRA `(.L_x_63) ;  /* 0x0000000000648947 */ /* 0x000fec0003800000 */
[----:B------:R-:W0:Y:S01]  /*0ec0*/  LDCU.64 UR4, c[0x0][0x390] ;  /* 0x00007200ff0477ac */ /* 0x000e220008000a00 */
[----:B------:R-:W1:Y:S01]  /*0ed0*/  LDC.64 R14, c[0x0][0x380] ;  /* 0x0000e000ff0e7b82 */ /* 0x000e620000000a00 */
[----:B------:R-:W-:-:S04]  /*0ee0*/  IMAD.IADD R21, R20, 0x1, R11 ;  /* 0x0000000114157824 */ /* 0x000fc800078e020b */
[----:B------:R-:W-:Y:S01]  /*0ef0*/  VIADD R17, R21, 0x1 ;  /* 0x0000000115117836 */ /* 0x000fe20000000000 */
[C---:B------:R-:W-:Y:S02]  /*0f00*/  LOP3.LUT R16, R18.reuse, R21, RZ, 0xfc, !PT ;  /* 0x0000001512107212 */ /* 0x040fe400078efcff */
[----:B0-----:R-:W-:-:S04]  /*0f10*/  ISETP.GE.AND P1, PT, R18, UR4, PT ;  /* 0x0000000412007c0c */ /* 0x001fc8000bf26270 */
[----:B------:R-:W-:Y:S02]  /*0f20*/  ISETP.GE.OR P0, PT, R21, UR5, P1 ;  /* 0x0000000515007c0c */ /* 0x000fe40008f06670 */
[----:B------:R-:W-:Y:S02]  /*0f30*/  ISETP.GE.OR P1, PT, R17, UR5, P1 ;  /* 0x0000000511007c0c */ /* 0x000fe40008f26670 */
[----:B------:R-:W-:Y:S02]  /*0f40*/  LOP3.LUT R17, R18, R17, RZ, 0xfc, !PT ;  /* 0x0000001112117212 */ /* 0x000fe400078efcff */
[----:B------:R-:W-:Y:S02]  /*0f50*/  ISETP.LT.OR P0, PT, R16, RZ, P0 ;  /* 0x000000ff1000720c */ /* 0x000fe40000701670 */
[----:B------:R-:W-:Y:S01]  /*0f60*/  ISETP.LT.OR P1, PT, R17, RZ, P1 ;  /* 0x000000ff1100720c */ /* 0x000fe20000f21670 */
[----:B------:R-:W-:-:S04]  /*0f70*/  IMAD R17, R18, UR5, R21 ;  /* 0x0000000512117c24 */ /* 0x000fc8000f8e0215 */
[----:B-1----:R-:W-:-:S06]  /*0f80*/  IMAD.WIDE R14, R17, 0x4, R14 ;  /* 0x00000004110e7825 */ /* 0x002fcc00078e020e */
[----:B------:R-:W2:Y:S04]  /*0f90*/  @!P0 LDG.E R16, desc[UR6][R14.64] ;  /* 0x000000060e108981 */ /* 0x000ea8000c1e1900 */
[----:B------:R-:W3:Y:S01]  /*0fa0*/  @!P1 LDG.E R22, desc[UR6][R14.64+0x4] ;  /* 0x000004060e169981 */ /* 0x000ee2000c1e1900 */
[----:B------:R-:W0:Y:S01]  /*0fb0*/  S2UR UR5, SR_CgaCtaId ;  /* 0x00000000000579c3 */ /* 0x000e220000008800 */
[----:B------:R-:W-:Y:S01]  /*0fc0*/  UMOV UR4, 0x400 ;  /* 0x0000040000047882 */ /* 0x000fe20000000000 */
[----:B------:R-:W-:Y:S02]  /*0fd0*/  IMAD.IADD R17, R19, 0x1, R20 ;  /* 0x0000000113117824 */ /* 0x000fe400078e0214 */
[----:B------:R-:W-:Y:S01]  /*0fe0*/  VIADD R20, R20, 0x2 ;  /* 0x0000000214147836 */ /* 0x000fe20000000000 */
[----:B0-----:R-:W-:-:S06]  /*0ff0*/  ULEA UR4, UR5, UR4, 0x18 ;  /* 0x0000000405047291 */ /* 0x001fcc000f8ec0ff */
[----:B------:R-:W-:-:S05]  /*1000*/  LEA R23, R17, UR4, 0x2 ;  /* 0x0000000411177c11 */ /* 0x000fca000f8e10ff */
[----:B------:R-:W2:Y:S04]  /*1010*/  @!P0 LDS R17, [R23] ;  /* 0x0000000017118984 */ /* 0x000ea80000000800 */
[----:B------:R-:W3:Y:S01]  /*1020*/  @!P1 LDS R21, [R23+0x4] ;  /* 0x0000040017159984 */ /* 0x000ee20000000800 */
[----:B--2---:R-:W-:-:S04]  /*1030*/  @!P0 FFMA R12, R17, R16, R12 ;  /* 0x00000010110c8223 */ /* 0x004fc8000000000c */
[----:B---3--:R-:W-:-:S07]  /*1040*/  @!P1 FFMA R12, R21, R22, R12 ;  /* 0x00000016150c9223 */ /* 0x008fce000000000c */
.L_x_63:
[----:B------:R-:W-:Y:S05]  /*1050*/  BSYNC.RECONVERGENT B3 ;  /* 0x0000000000037941 */ /* 0x000fea0003800200 */
.L_x_62:
[----:B------:R-:W-:Y:S05]  /*1060*/  @!P2 BRA `(.L_x_59) ;  /* 0x000000000048a947 */ /* 0x000fea0003800000 */
[----:B------:R-:W0:Y:S01]  /*1070*/  LDC.64 R14, c[0x0][0x390] ;  /* 0x0000e400ff0e7b82 */ /* 0x000e220000000a00 */
[----:B------:R-:W-:-:S05]  /*1080*/  IMAD.IADD R21, R20, 0x1, R11 ;  /* 0x0000000114157824 */ /* 0x000fca00078e020b */
[----:B------:R-:W-:Y:S02]  /*1090*/  LOP3.LUT R16, R18, R21, RZ, 0xfc, !PT ;  /* 0x0000001512107212 */ /* 0x000fe400078efcff */
[----:B0-----:R-:W-:-:S04]  /*10a0*/  ISETP.GE.AND P0, PT, R21, R15, PT ;  /* 0x0000000f1500720c */ /* 0x001fc80003f06270 */
[----:B------:R-:W-:-:S04]  /*10b0*/  ISETP.GE.OR P0, PT, R18, R14, P0 ;  /* 0x0000000e1200720c */ /* 0x000fc80000706670 */
[----:B------:R-:W-:-:S13]  /*10c0*/  ISETP.LT.OR P0, PT, R16, RZ, P0 ;  /* 0x000000ff1000720c */ /* 0x000fda0000701670 */
[----:B------:R-:W-:Y:S05]  /*10d0*/  @P0 BRA `(.L_x_59) ;  /* 0x00000000002c0947 */ /* 0x000fea0003800000 */
[----:B------:R-:W0:Y:S01]  /*10e0*/  LDC.64 R16, c[0x0][0x380] ;  /* 0x0000e000ff107b82 */ /* 0x000e220000000a00 */
[----:B------:R-:W-:-:S04]  /*10f0*/  IMAD R15, R18, R15, R21 ;  /* 0x0000000f120f7224 */ /* 0x000fc800078e0215 */
[----:B0-----:R-:W-:-:S06]  /*1100*/  IMAD.WIDE R16, R15, 0x4, R16 ;  /* 0x000000040f107825 */ /* 0x001fcc00078e0210 */
[----:B------:R-:W2:Y:S01]  /*1110*/  LDG.E R16, desc[UR6][R16.64] ;  /* 0x0000000610107981 */ /* 0x000ea2000c1e1900 */
[----:B------:R-:W0:Y:S01]  /*1120*/  S2UR UR5, SR_CgaCtaId ;  /* 0x00000000000579c3 */ /* 0x000e220000008800 */
[----:B------:R-:W-:Y:S01]  /*1130*/  UMOV UR4, 0x400 ;  /* 0x0000040000047882 */ /* 0x000fe20000000000 */
[----:B------:R-:W-:Y:S01]  /*1140*/  IMAD.IADD R19, R19, 0x1, R20 ;  /* 0x0000000113137824 */ /* 0x000fe200078e0214 */
[----:B0-----:R-:W-:-:S06]  /*1150*/  ULEA UR4, UR5, UR4, 0x18 ;  /* 0x0000000405047291 */ /* 0x001fcc000f8ec0ff */
[----:B------:R-:W-:-:S06]  /*1160*/  LEA R19, R19, UR4, 0x2 ;  /* 0x0000000413137c11 */ /* 0x000fcc000f8e10ff */
[----:B------:R-:W2:Y:S02]  /*1170*/  LDS R19, [R19] ;  /* 0x0000000013137984 */ /* 0x000ea40000000800 */
[----:B--2---:R-:W-:-:S07]  /*1180*/  FFMA R12, R19, R16, R12 ;  /* 0x00000010130c7223 */ /* 0x004fce000000000c */
.L_x_59:
[----:B------:R-:W-:Y:S05]  /*1190*/  BSYNC.RECONVERGENT B2 ;  /* 0x0000000000027941 */ /* 0x000fea0003800200 */
.L_x_58:
[----:B------:R-:W-:Y:S05]  /*11a0*/  @P4 BRA `(.L_x_64) ;  /* 0xfffffff400004947 */ /* 0x000fea000383ffff */
[----:B------:R-:W-:Y:S05]  /*11b0*/  BSYNC.RECONVERGENT B0 ;  /* 0x0000000000007941 */ /* 0x000fea0003800200 */
.L_x_53:
[----:B------:R-:W0:Y:S01]  /*11c0*/  LDC.64 R14, c[0x0][0x388] ;  /* 0x0000e200ff0e7b82 */ /* 0x000e220000000a00 */
[----:B------:R-:W1:Y:S01]  /*11d0*/  LDCU UR5, c[0x0][0x394] ;  /* 0x00007280ff0577ac */ /* 0x000e620008000800 */
[----:B------:R-:W2:Y:S06]  /*11e0*/  LDCU UR4, c[0x0][0x364] ;  /* 0x00006c80ff0477ac */ /* 0x000eac0008000800 */
[----:B------:R-:W2:Y:S01]  /*11f0*/  LDC R16, c[0x0][0x374] ;  /* 0x0000dd00ff107b82 */ /* 0x000ea20000000800 */
[----:B-1----:R-:W-:-:S04]  /*1200*/  IMAD R13, R3, UR5, R11 ;  /* 0x00000005030d7c24 */ /* 0x002fc8000f8e020b */
[----:B0-----:R-:W-:-:S05]  /*1210*/  IMAD.WIDE R14, R13, 0x4, R14 ;  /* 0x000000040d0e7825 */ /* 0x001fca00078e020e */
[----:B------:R0:W-:Y:S01]  /*1220*/  STG.E desc[UR6][R14.64], R12 ;  /* 0x0000000c0e007986 */ /* 0x0001e2000c101906 */
[----:B--2---:R-:W-:-:S05]  /*1230*/  IMAD R11, R16, UR4, R11 ;  /* 0x00000004100b7c24 */ /* 0x004fca000f8e020b */
[----:B------:R-:W-:-:S13]  /*1240*/  ISETP.GE.AND P0, PT, R11, UR5, PT ;  /* 0x000000050b007c0c */ /* 0x000fda000bf06270 */
[----:B0-----:R-:W-:Y:S05]  /*1250*/  @!P0 BRA `(.L_x_65) ;  /* 0xfffffff000c88947 */ /* 0x001fea000383ffff */
.L_x_52:
[----:B------:R-:W-:Y:S05]  /*1260*/  BSYNC.RECONVERGENT B1 ;  /* 0x0000000000017941 */ /* 0x000fea0003800200 */
.L_x_51:
[----:B------:R-:W0:Y:S01]  /*1270*/  LDCU UR4, c[0x0][0x370] ;  /* 0x00006e00ff0477ac */ /* 0x000e220008000800 */
[----:B------:R-:W1:Y:S01]  /*1280*/  LDCU UR5, c[0x0][0x390] ;  /* 0x00007200ff0577ac */ /* 0x000e620008000800 */
[----:B0-----:R-:W-:-:S05]  /*1290*/  IMAD R3, R0, UR4, R3 ;  /* 0x0000000400037c24 */ /* 0x001fca000f8e0203 */
[----:B-1----:R-:W-:-:S13]  /*12a0*/  ISETP.GE.AND P0, PT, R3, UR5, PT ;  /* 0x0000000503007c0c */ /* 0x002fda000bf06270 */
[----:B------:R-:W-:Y:S05]  /*12b0*/  @!P0 BRA `(.L_x_66) ;  /* 0xfffffff0009c8947 */ /* 0x000fea000383ffff */
[----:B------:R-:W-:Y:S05]  /*12c0*/  EXIT ;  /* 0x000000000000794d */ /* 0x000fea0003800000 */
.L_x_67:
        /* <DEDUP_REMOVED lines=11> */
.L_x_76:


//--------------------- .nv.shared.combine        --------------------------
	.section	.nv.shared.combine,"aw",@nobits
	.sectionflags	@""
	.align	16
	.zero		1024


//--------------------- .nv.shared.reserved.0     --------------------------
	.section	.nv.shared.reserved.0,"aw",@nobits
	.weak		__nv_reservedSMEM_offset_0_alias
	.size		__nv_reservedSMEM_offset_0_alias, 0, 64
	.other		__nv_reservedSMEM_offset_0_alias,@"STO_CUDA_RESERVED_SHARED STV_DEFAULT"
__nv_reservedSMEM_offset_0_alias:
	.zero		0
	.zero		64


//--------------------- .nv.shared.unsharpen      --------------------------
	.section	.nv.shared.unsharpen,"aw",@nobits
	.sectionflags	@""
	.align	16
	.zero		1024


//--------------------- .nv.shared.extend         --------------------------
	.section	.nv.shared.extend,"aw",@nobits
	.sectionflags	@""
	.align	16
	.zero		1024


//--------------------- .nv.shared.minimum_kernel --------------------------
	.section	.nv.shared.minimum_kernel,"aw",@nobits
	.sectionflags	@""
	.align	16
	.zero		1024


//--------------------- .nv.shared.maximum_kernel --------------------------
	.section	.nv.shared.maximum_kernel,"aw",@nobits
	.sectionflags	@""
	.align	16
	.zero		1024


//--------------------- .nv.shared.sobel          --------------------------
	.section	.nv.shared.sobel,"aw",@nobits
	.sectionflags	@""
	.align	16
.nv.shared.sobel:
	.zero		1104


//--------------------- .nv.shared.gaussian_blur  --------------------------
	.section	.nv.shared.gaussian_blur,"aw",@nobits
	.sectionflags	@""
	.align	16
	.zero		1024


//--------------------- .nv.constant0.combine     --------------------------
	.section	.nv.constant0.combine,"a",@progbits
	.sectionflags	@""
	.align	4
.nv.constant0.combine:
	.zero		932


//--------------------- .nv.constant0.unsharpen   --------------------------
	.section	.nv.constant0.unsharpen,"a",@progbits
	.sectionflags	@""
	.align	4
.nv.constant0.unsharpen:
	.zero		928


//--------------------- .nv.constant0.extend      --------------------------
	.section	.nv.constant0.extend,"a",@progbits
	.sectionflags	@""
	.align	4
.nv.constant0.extend:
	.zero		924


//--------------------- .nv.constant0.minimum_kernel --------------------------
	.section	.nv.constant0.minimum_kernel,"a",@progbits
	.sectionflags	@""
	.align	4
.nv.constant0.minimum_kernel:
	.zero		916


//--------------------- .nv.constant0.maximum_kernel --------------------------
	.section	.nv.constant0.maximum_kernel,"a",@progbits
	.sectionflags	@""
	.align	4
.nv.constant0.maximum_kernel:
	.zero		916


//--------------------- .nv.constant0.sobel       --------------------------
	.section	.nv.constant0.sobel,"a",@progbits
	.sectionflags	@""
	.align	4
.nv.constant0.sobel:
	.zero		920


//--------------------- .nv.constant0.gaussian_blur --------------------------
	.section	.nv.constant0.gaussian_blur,"a",@progbits
	.sectionflags	@""
	.align	4
.nv.constant0.gaussian_blur:
	.zero		932


//--------------------- SYMBOLS --------------------------

	.type		.nv.reservedSmem.offset0,@object
	.size		.nv.reservedSmem.offset0,0x4
	.type		.nv.reservedSmem.cap,@object
	.size		.nv.reservedSmem.cap,0x4
